	.target	sm_90a

	.elftype	@"ET_EXEC"


//--------------------- .note.nv.tkinfo           --------------------------
	.section	.note.nv.tkinfo,"",@"SHT_NOTE"
	.sectionflags	@"SHF_NOTE_NV_TKINFO"
	.tkinfo
        /*0018*/ 	.word	0x00000002
        /*0030*/ 	.string	""
        /*0030*/ 	.string	"ptxas"
        /*0030*/ 	.string	"Cuda compilation tools, release 13.0, V13.0.88"
        /*0030*/ 	.string	"Build cuda_13.0.r13.0/compiler.36424714_0"
        /*0030*/ 	.string	"-arch sm_90a -m 64 "



//--------------------- .note.nv.cuinfo           --------------------------
	.section	.note.nv.cuinfo,"",@"SHT_NOTE"
	.sectionflags	@"SHF_NOTE_NV_CUINFO"
        /*0018*/ 	.short	0x0002
        /*001a*/ 	.short	0x005a
        /*001c*/ 	.short	0x0082
	.zero		2


//--------------------- .nv.info                  --------------------------
	.section	.nv.info,"",@"SHT_CUDA_INFO"
	.align	4


	//----- nvinfo : EIATTR_REGCOUNT
	.align		4
        /*0000*/ 	.byte	0x04, 0x2f
        /*0002*/ 	.short	(.L_12 - .L_11)
	.align		4
.L_11:
        /*0004*/ 	.word	index@(_ZN7cutlass13device_kernelIN5flash19enable_sm80_to_sm89INS1_16FlashAttnFwdSm80INS1_25CollectiveMainloopFwdSm80ILi4ELi1ELb0EN4cute5tupleIJNS5_1CILi128EEENS7_ILi112EEENS7_ILi64EEEEEELi64ENS_6half_tEfNS_4arch4Sm80ELb1ELb0ELb0ELb1ELb1ELb1ELb1ELb0EEENS1_21CollectiveEpilogueFwdINS6_IJS8_SA_S9_EEENS6_IJNS7_ILi1EEESI_SI_EEESC_SE_Li128ELb1ELb1ELb0ELb0EEENS1_19SingleTileSchedulerILb1ELb0ELb1ELi128EEEEEEEEEvNT_6ParamsE)
        /*0008*/ 	.word	0x00000004


	//----- nvinfo : EIATTR_FRAME_SIZE
	.align		4
.L_12:
        /*000c*/ 	.byte	0x04, 0x11
        /*000e*/ 	.short	(.L_14 - .L_13)
	.align		4
.L_13:
        /*0010*/ 	.word	index@(_ZN7cutlass13device_kernelIN5flash19enable_sm80_to_sm89INS1_16FlashAttnFwdSm80INS1_25CollectiveMainloopFwdSm80ILi4ELi1ELb0EN4cute5tupleIJNS5_1CILi128EEENS7_ILi112EEENS7_ILi64EEEEEELi64ENS_6half_tEfNS_4arch4Sm80ELb1ELb0ELb0ELb1ELb1ELb1ELb1ELb0EEENS1_21CollectiveEpilogueFwdINS6_IJS8_SA_S9_EEENS6_IJNS7_ILi1EEESI_SI_EEESC_SE_Li128ELb1ELb1ELb0ELb0EEENS1_19SingleTileSchedulerILb1ELb0ELb1ELi128EEEEEEEEEvNT_6ParamsE)
        /*0014*/ 	.word	0x00000000


	//----- nvinfo : EIATTR_REGCOUNT
	.align		4
.L_14:
        /*0018*/ 	.byte	0x04, 0x2f
        /*001a*/ 	.short	(.L_16 - .L_15)
	.align		4
.L_15:
        /*001c*/ 	.word	index@(_ZN7cutlass13device_kernelIN5flash19enable_sm80_to_sm89INS1_16FlashAttnFwdSm80INS1_25CollectiveMainloopFwdSm80ILi4ELi1ELb0EN4cute5tupleIJNS5_1CILi128EEENS7_ILi112EEENS7_ILi64EEEEEELi64ENS_6half_tEfNS_4arch4Sm80ELb1ELb0ELb0ELb1ELb1ELb0ELb1ELb0EEENS1_21CollectiveEpilogueFwdINS6_IJS8_SA_S9_EEENS6_IJNS7_ILi1EEESI_SI_EEESC_SE_Li128ELb1ELb1ELb0ELb0EEENS1_19SingleTileSchedulerILb1ELb0ELb1ELi128EEEEEEEEEvNT_6ParamsE)
        /*0020*/ 	.word	0x00000004


	//----- nvinfo : EIATTR_FRAME_SIZE
	.align		4
.L_16:
        /*0024*/ 	.byte	0x04, 0x11
        /*0026*/ 	.short	(.L_18 - .L_17)
	.align		4
.L_17:
        /*0028*/ 	.word	index@(_ZN7cutlass13device_kernelIN5flash19enable_sm80_to_sm89INS1_16FlashAttnFwdSm80INS1_25CollectiveMainloopFwdSm80ILi4ELi1ELb0EN4cute5tupleIJNS5_1CILi128EEENS7_ILi112EEENS7_ILi64EEEEEELi64ENS_6half_tEfNS_4arch4Sm80ELb1ELb0ELb0ELb1ELb1ELb0ELb1ELb0EEENS1_21CollectiveEpilogueFwdINS6_IJS8_SA_S9_EEENS6_IJNS7_ILi1EEESI_SI_EEESC_SE_Li128ELb1ELb1ELb0ELb0EEENS1_19SingleTileSchedulerILb1ELb0ELb1ELi128EEEEEEEEEvNT_6ParamsE)
        /*002c*/ 	.word	0x00000000


	//----- nvinfo : EIATTR_REGCOUNT
	.align		4
.L_18:
        /*0030*/ 	.byte	0x04, 0x2f
        /*0032*/ 	.short	(.L_20 - .L_19)
	.align		4
.L_19:
        /*0034*/ 	.word	index@(_ZN7cutlass13device_kernelIN5flash19enable_sm80_to_sm89INS1_16FlashAttnFwdSm80INS1_25CollectiveMainloopFwdSm80ILi4ELi1ELb0EN4cute5tupleIJNS5_1CILi128EEENS7_ILi112EEENS7_ILi64EEEEEELi64ENS_6half_tEfNS_4arch4Sm80ELb1ELb0ELb0ELb0ELb1ELb0ELb1ELb0EEENS1_21CollectiveEpilogueFwdINS6_IJS8_SA_S9_EEENS6_IJNS7_ILi1EEESI_SI_EEESC_SE_Li128ELb0ELb1ELb0ELb0EEENS1_30DynamicPersistentTileSchedulerILi128ELi128ELb0ELb1ELb0EEEEEEEEEvNT_6ParamsE)
        /*0038*/ 	.word	0x00000004


	//----- nvinfo : EIATTR_FRAME_SIZE
	.align		4
.L_20:
        /*003c*/ 	.byte	0x04, 0x11
        /*003e*/ 	.short	(.L_22 - .L_21)
	.align		4
.L_21:
        /*0040*/ 	.word	index@(_ZN7cutlass13device_kernelIN5flash19enable_sm80_to_sm89INS1_16FlashAttnFwdSm80INS1_25CollectiveMainloopFwdSm80ILi4ELi1ELb0EN4cute5tupleIJNS5_1CILi128EEENS7_ILi112EEENS7_ILi64EEEEEELi64ENS_6half_tEfNS_4arch4Sm80ELb1ELb0ELb0ELb0ELb1ELb0ELb1ELb0EEENS1_21CollectiveEpilogueFwdINS6_IJS8_SA_S9_EEENS6_IJNS7_ILi1EEESI_SI_EEESC_SE_Li128ELb0ELb1ELb0ELb0EEENS1_30DynamicPersistentTileSchedulerILi128ELi128ELb0ELb1ELb0EEEEEEEEEvNT_6ParamsE)
        /*0044*/ 	.word	0x00000000


	//----- nvinfo : EIATTR_REGCOUNT
	.align		4
.L_22:
        /*0048*/ 	.byte	0x04, 0x2f
        /*004a*/ 	.short	(.L_24 - .L_23)
	.align		4
.L_23:
        /*004c*/ 	.word	index@(_ZN7cutlass13device_kernelIN5flash19enable_sm80_to_sm89INS1_16FlashAttnFwdSm80INS1_25CollectiveMainloopFwdSm80ILi4ELi1ELb0EN4cute5tupleIJNS5_1CILi128EEENS7_ILi96EEENS7_ILi64EEEEEELi64ENS_6half_tEfNS_4arch4Sm80ELb0ELb1ELb0ELb1ELb1ELb1ELb1ELb0EEENS1_21CollectiveEpilogueFwdINS6_IJS8_SA_S9_EEENS6_IJNS7_ILi1EEESI_SI_EEESC_SE_Li128ELb1ELb1ELb0ELb0EEENS1_19SingleTileSchedulerILb1ELb0ELb1ELi128EEEEEEEEEvNT_6ParamsE)
        /*0050*/ 	.word	0x00000004


	//----- nvinfo : EIATTR_FRAME_SIZE
	.align		4
.L_24:
        /*0054*/ 	.byte	0x04, 0x11
        /*0056*/ 	.short	(.L_26 - .L_25)
	.align		4
.L_25:
        /*0058*/ 	.word	index@(_ZN7cutlass13device_kernelIN5flash19enable_sm80_to_sm89INS1_16FlashAttnFwdSm80INS1_25CollectiveMainloopFwdSm80ILi4ELi1ELb0EN4cute5tupleIJNS5_1CILi128EEENS7_ILi96EEENS7_ILi64EEEEEELi64ENS_6half_tEfNS_4arch4Sm80ELb0ELb1ELb0ELb1ELb1ELb1ELb1ELb0EEENS1_21CollectiveEpilogueFwdINS6_IJS8_SA_S9_EEENS6_IJNS7_ILi1EEESI_SI_EEESC_SE_Li128ELb1ELb1ELb0ELb0EEENS1_19SingleTileSchedulerILb1ELb0ELb1ELi128EEEEEEEEEvNT_6ParamsE)
        /*005c*/ 	.word	0x00000000


	//----- nvinfo : EIATTR_REGCOUNT
	.align		4
.L_26:
        /*0060*/ 	.byte	0x04, 0x2f
        /*0062*/ 	.short	(.L_28 - .L_27)
	.align		4
.L_27:
        /*0064*/ 	.word	index@(_ZN7cutlass13device_kernelIN5flash19enable_sm80_to_sm89INS1_16FlashAttnFwdSm80INS1_25CollectiveMainloopFwdSm80ILi4ELi1ELb0EN4cute5tupleIJNS5_1CILi128EEENS7_ILi96EEENS7_ILi64EEEEEELi64ENS_6half_tEfNS_4arch4Sm80ELb0ELb1ELb0ELb1ELb1ELb0ELb1ELb0EEENS1_21CollectiveEpilogueFwdINS6_IJS8_SA_S9_EEENS6_IJNS7_ILi1EEESI_SI_EEESC_SE_Li128ELb1ELb1ELb0ELb0EEENS1_19SingleTileSchedulerILb1ELb0ELb1ELi128EEEEEEEEEvNT_6ParamsE)
        /*0068*/ 	.word	0x00000004


	//----- nvinfo : EIATTR_FRAME_SIZE
	.align		4
.L_28:
        /*006c*/ 	.byte	0x04, 0x11
        /*006e*/ 	.short	(.L_30 - .L_29)
	.align		4
.L_29:
        /*0070*/ 	.word	index@(_ZN7cutlass13device_kernelIN5flash19enable_sm80_to_sm89INS1_16FlashAttnFwdSm80INS1_25CollectiveMainloopFwdSm80ILi4ELi1ELb0EN4cute5tupleIJNS5_1CILi128EEENS7_ILi96EEENS7_ILi64EEEEEELi64ENS_6half_tEfNS_4arch4Sm80ELb0ELb1ELb0ELb1ELb1ELb0ELb1ELb0EEENS1_21CollectiveEpilogueFwdINS6_IJS8_SA_S9_EEENS6_IJNS7_ILi1EEESI_SI_EEESC_SE_Li128ELb1ELb1ELb0ELb0EEENS1_19SingleTileSchedulerILb1ELb0ELb1ELi128EEEEEEEEEvNT_6ParamsE)
        /*0074*/ 	.word	0x00000000


	//----- nvinfo : EIATTR_REGCOUNT
	.align		4
.L_30:
        /*0078*/ 	.byte	0x04, 0x2f
        /*007a*/ 	.short	(.L_32 - .L_31)
	.align		4
.L_31:
        /*007c*/ 	.word	index@(_ZN7cutlass13device_kernelIN5flash19enable_sm80_to_sm89INS1_16FlashAttnFwdSm80INS1_25CollectiveMainloopFwdSm80ILi4ELi1ELb0EN4cute5tupleIJNS5_1CILi128EEENS7_ILi96EEENS7_ILi64EEEEEELi64ENS_6half_tEfNS_4arch4Sm80ELb0ELb1ELb0ELb0ELb1ELb0ELb1ELb0EEENS1_21CollectiveEpilogueFwdINS6_IJS8_SA_S9_EEENS6_IJNS7_ILi1EEESI_SI_EEESC_SE_Li128ELb0ELb1ELb0ELb0EEENS1_19SingleTileSchedulerILb0ELb0ELb1ELi128EEEEEEEEEvNT_6ParamsE)
        /*0080*/ 	.word	0x00000004


	//----- nvinfo : EIATTR_FRAME_SIZE
	.align		4
.L_32:
        /*0084*/ 	.byte	0x04, 0x11
        /*0086*/ 	.short	(.L_34 - .L_33)
	.align		4
.L_33:
        /*0088*/ 	.word	index@(_ZN7cutlass13device_kernelIN5flash19enable_sm80_to_sm89INS1_16FlashAttnFwdSm80INS1_25CollectiveMainloopFwdSm80ILi4ELi1ELb0EN4cute5tupleIJNS5_1CILi128EEENS7_ILi96EEENS7_ILi64EEEEEELi64ENS_6half_tEfNS_4arch4Sm80ELb0ELb1ELb0ELb0ELb1ELb0ELb1ELb0EEENS1_21CollectiveEpilogueFwdINS6_IJS8_SA_S9_EEENS6_IJNS7_ILi1EEESI_SI_EEESC_SE_Li128ELb0ELb1ELb0ELb0EEENS1_19SingleTileSchedulerILb0ELb0ELb1ELi128EEEEEEEEEvNT_6ParamsE)
        /*008c*/ 	.word	0x00000000


	//----- nvinfo : EIATTR_REGCOUNT
	.align		4
.L_34:
        /*0090*/ 	.byte	0x04, 0x2f
        /*0092*/ 	.short	(.L_36 - .L_35)
	.align		4
.L_35:
        /*0094*/ 	.word	index@(_ZN7cutlass13device_kernelIN5flash19enable_sm80_to_sm89INS1_16FlashAttnFwdSm80INS1_25CollectiveMainloopFwdSm80ILi4ELi1ELb0EN4cute5tupleIJNS5_1CILi128EEENS7_ILi112EEENS7_ILi64EEEEEELi64ENS_6half_tEfNS_4arch4Sm80ELb0ELb0ELb0ELb1ELb1ELb1ELb1ELb0EEENS1_21CollectiveEpilogueFwdINS6_IJS8_SA_S9_EEENS6_IJNS7_ILi1EEESI_SI_EEESC_SE_Li128ELb1ELb1ELb0ELb0EEENS1_19SingleTileSchedulerILb1ELb0ELb1ELi128EEEEEEEEEvNT_6ParamsE)
        /*0098*/ 	.word	0x00000004


	//----- nvinfo : EIATTR_FRAME_SIZE
	.align		4
.L_36:
        /*009c*/ 	.byte	0x04, 0x11
        /*009e*/ 	.short	(.L_38 - .L_37)
	.align		4
.L_37:
        /*00a0*/ 	.word	index@(_ZN7cutlass13device_kernelIN5flash19enable_sm80_to_sm89INS1_16FlashAttnFwdSm80INS1_25CollectiveMainloopFwdSm80ILi4ELi1ELb0EN4cute5tupleIJNS5_1CILi128EEENS7_ILi112EEENS7_ILi64EEEEEELi64ENS_6half_tEfNS_4arch4Sm80ELb0ELb0ELb0ELb1ELb1ELb1ELb1ELb0EEENS1_21CollectiveEpilogueFwdINS6_IJS8_SA_S9_EEENS6_IJNS7_ILi1EEESI_SI_EEESC_SE_Li128ELb1ELb1ELb0ELb0EEENS1_19SingleTileSchedulerILb1ELb0ELb1ELi128EEEEEEEEEvNT_6ParamsE)
        /*00a4*/ 	.word	0x00000000


	//----- nvinfo : EIATTR_REGCOUNT
	.align		4
.L_38:
        /*00a8*/ 	.byte	0x04, 0x2f
        /*00aa*/ 	.short	(.L_40 - .L_39)
	.align		4
.L_39:
        /*00ac*/ 	.word	index@(_ZN7cutlass13device_kernelIN5flash19enable_sm80_to_sm89INS1_16FlashAttnFwdSm80INS1_25CollectiveMainloopFwdSm80ILi4ELi1ELb0EN4cute5tupleIJNS5_1CILi128EEENS7_ILi112EEENS7_ILi64EEEEEELi64ENS_6half_tEfNS_4arch4Sm80ELb0ELb0ELb0ELb1ELb1ELb0ELb1ELb0EEENS1_21CollectiveEpilogueFwdINS6_IJS8_SA_S9_EEENS6_IJNS7_ILi1EEESI_SI_EEESC_SE_Li128ELb1ELb1ELb0ELb0EEENS1_19SingleTileSchedulerILb1ELb0ELb1ELi128EEEEEEEEEvNT_6ParamsE)
        /*00b0*/ 	.word	0x00000004


	//----- nvinfo : EIATTR_FRAME_SIZE
	.align		4
.L_40:
        /*00b4*/ 	.byte	0x04, 0x11
        /*00b6*/ 	.short	(.L_42 - .L_41)
	.align		4
.L_41:
        /*00b8*/ 	.word	index@(_ZN7cutlass13device_kernelIN5flash19enable_sm80_to_sm89INS1_16FlashAttnFwdSm80INS1_25CollectiveMainloopFwdSm80ILi4ELi1ELb0EN4cute5tupleIJNS5_1CILi128EEENS7_ILi112EEENS7_ILi64EEEEEELi64ENS_6half_tEfNS_4arch4Sm80ELb0ELb0ELb0ELb1ELb1ELb0ELb1ELb0EEENS1_21CollectiveEpilogueFwdINS6_IJS8_SA_S9_EEENS6_IJNS7_ILi1EEESI_SI_EEESC_SE_Li128ELb1ELb1ELb0ELb0EEENS1_19SingleTileSchedulerILb1ELb0ELb1ELi128EEEEEEEEEvNT_6ParamsE)
        /*00bc*/ 	.word	0x00000000


	//----- nvinfo : EIATTR_REGCOUNT
	.align		4
.L_42:
        /*00c0*/ 	.byte	0x04, 0x2f
        /*00c2*/ 	.short	(.L_44 - .L_43)
	.align		4
.L_43:
        /*00c4*/ 	.word	index@(_ZN7cutlass13device_kernelIN5flash19enable_sm80_to_sm89INS1_16FlashAttnFwdSm80INS1_25CollectiveMainloopFwdSm80ILi4ELi1ELb0EN4cute5tupleIJNS5_1CILi128EEENS7_ILi112EEENS7_ILi64EEEEEELi64ENS_6half_tEfNS_4arch4Sm80ELb0ELb0ELb0ELb0ELb1ELb0ELb1ELb0EEENS1_21CollectiveEpilogueFwdINS6_IJS8_SA_S9_EEENS6_IJNS7_ILi1EEESI_SI_EEESC_SE_Li128ELb0ELb1ELb0ELb0EEENS1_19SingleTileSchedulerILb0ELb0ELb1ELi128EEEEEEEEEvNT_6ParamsE)
        /*00c8*/ 	.word	0x00000004


	//----- nvinfo : EIATTR_FRAME_SIZE
	.align		4
.L_44:
        /*00cc*/ 	.byte	0x04, 0x11
        /*00ce*/ 	.short	(.L_46 - .L_45)
	.align		4
.L_45:
        /*00d0*/ 	.word	index@(_ZN7cutlass13device_kernelIN5flash19enable_sm80_to_sm89INS1_16FlashAttnFwdSm80INS1_25CollectiveMainloopFwdSm80ILi4ELi1ELb0EN4cute5tupleIJNS5_1CILi128EEENS7_ILi112EEENS7_ILi64EEEEEELi64ENS_6half_tEfNS_4arch4Sm80ELb0ELb0ELb0ELb0ELb1ELb0ELb1ELb0EEENS1_21CollectiveEpilogueFwdINS6_IJS8_SA_S9_EEENS6_IJNS7_ILi1EEESI_SI_EEESC_SE_Li128ELb0ELb1ELb0ELb0EEENS1_19SingleTileSchedulerILb0ELb0ELb1ELi128EEEEEEEEEvNT_6ParamsE)
        /*00d4*/ 	.word	0x00000000


	//----- nvinfo : EIATTR_REGCOUNT
	.align		4
.L_46:
        /*00d8*/ 	.byte	0x04, 0x2f
        /*00da*/ 	.short	(.L_48 - .L_47)
	.align		4
.L_47:
        /*00dc*/ 	.word	index@(_ZN7cutlass13device_kernelIN5flash19enable_sm80_to_sm89INS1_16FlashAttnFwdSm80INS1_25CollectiveMainloopFwdSm80ILi4ELi1ELb0EN4cute5tupleIJNS5_1CILi128EEENS7_ILi112EEENS7_ILi64EEEEEELi64ENS_6half_tEfNS_4arch4Sm80ELb1ELb0ELb1ELb1ELb1ELb1ELb1ELb0EEENS1_21CollectiveEpilogueFwdINS6_IJS8_SA_S9_EEENS6_IJNS7_ILi1EEESI_SI_EEESC_SE_Li128ELb1ELb1ELb0ELb0EEENS1_19SingleTileSchedulerILb1ELb0ELb1ELi128EEEEEEEEEvNT_6ParamsE)
        /*00e0*/ 	.word	0x00000004


	//----- nvinfo : EIATTR_FRAME_SIZE
	.align		4
.L_48:
        /*00e4*/ 	.byte	0x04, 0x11
        /*00e6*/ 	.short	(.L_50 - .L_49)
	.align		4
.L_49:
        /*00e8*/ 	.word	index@(_ZN7cutlass13device_kernelIN5flash19enable_sm80_to_sm89INS1_16FlashAttnFwdSm80INS1_25CollectiveMainloopFwdSm80ILi4ELi1ELb0EN4cute5tupleIJNS5_1CILi128EEENS7_ILi112EEENS7_ILi64EEEEEELi64ENS_6half_tEfNS_4arch4Sm80ELb1ELb0ELb1ELb1ELb1ELb1ELb1ELb0EEENS1_21CollectiveEpilogueFwdINS6_IJS8_SA_S9_EEENS6_IJNS7_ILi1EEESI_SI_EEESC_SE_Li128ELb1ELb1ELb0ELb0EEENS1_19SingleTileSchedulerILb1ELb0ELb1ELi128EEEEEEEEEvNT_6ParamsE)
        /*00ec*/ 	.word	0x00000000


	//----- nvinfo : EIATTR_REGCOUNT
	.align		4
.L_50:
        /*00f0*/ 	.byte	0x04, 0x2f
        /*00f2*/ 	.short	(.L_52 - .L_51)
	.align		4
.L_51:
        /*00f4*/ 	.word	index@(_ZN7cutlass13device_kernelIN5flash19enable_sm80_to_sm89INS1_16FlashAttnFwdSm80INS1_25CollectiveMainloopFwdSm80ILi4ELi1ELb0EN4cute5tupleIJNS5_1CILi128EEENS7_ILi112EEENS7_ILi64EEEEEELi64ENS_6half_tEfNS_4arch4Sm80ELb1ELb0ELb1ELb1ELb1ELb0ELb1ELb0EEENS1_21CollectiveEpilogueFwdINS6_IJS8_SA_S9_EEENS6_IJNS7_ILi1EEESI_SI_EEESC_SE_Li128ELb1ELb1ELb0ELb0EEENS1_19SingleTileSchedulerILb1ELb0ELb1ELi128EEEEEEEEEvNT_6ParamsE)
        /*00f8*/ 	.word	0x00000004


	//----- nvinfo : EIATTR_FRAME_SIZE
	.align		4
.L_52:
        /*00fc*/ 	.byte	0x04, 0x11
        /*00fe*/ 	.short	(.L_54 - .L_53)
	.align		4
.L_53:
        /*0100*/ 	.word	index@(_ZN7cutlass13device_kernelIN5flash19enable_sm80_to_sm89INS1_16FlashAttnFwdSm80INS1_25CollectiveMainloopFwdSm80ILi4ELi1ELb0EN4cute5tupleIJNS5_1CILi128EEENS7_ILi112EEENS7_ILi64EEEEEELi64ENS_6half_tEfNS_4arch4Sm80ELb1ELb0ELb1ELb1ELb1ELb0ELb1ELb0EEENS1_21CollectiveEpilogueFwdINS6_IJS8_SA_S9_EEENS6_IJNS7_ILi1EEESI_SI_EEESC_SE_Li128ELb1ELb1ELb0ELb0EEENS1_19SingleTileSchedulerILb1ELb0ELb1ELi128EEEEEEEEEvNT_6ParamsE)
        /*0104*/ 	.word	0x00000000


	//----- nvinfo : EIATTR_REGCOUNT
	.align		4
.L_54:
        /*0108*/ 	.byte	0x04, 0x2f
        /*010a*/ 	.short	(.L_56 - .L_55)
	.align		4
.L_55:
        /*010c*/ 	.word	index@(_ZN7cutlass13device_kernelIN5flash19enable_sm80_to_sm89INS1_16FlashAttnFwdSm80INS1_25CollectiveMainloopFwdSm80ILi4ELi1ELb0EN4cute5tupleIJNS5_1CILi128EEENS7_ILi112EEENS7_ILi64EEEEEELi64ENS_6half_tEfNS_4arch4Sm80ELb1ELb0ELb1ELb0ELb1ELb0ELb1ELb0EEENS1_21CollectiveEpilogueFwdINS6_IJS8_SA_S9_EEENS6_IJNS7_ILi1EEESI_SI_EEESC_SE_Li128ELb0ELb1ELb0ELb0EEENS1_30DynamicPersistentTileSchedulerILi128ELi128ELb0ELb1ELb0EEEEEEEEEvNT_6ParamsE)
        /*0110*/ 	.word	0x00000004


	//----- nvinfo : EIATTR_FRAME_SIZE
	.align		4
.L_56:
        /*0114*/ 	.byte	0x04, 0x11
        /*0116*/ 	.short	(.L_58 - .L_57)
	.align		4
.L_57:
        /*0118*/ 	.word	index@(_ZN7cutlass13device_kernelIN5flash19enable_sm80_to_sm89INS1_16FlashAttnFwdSm80INS1_25CollectiveMainloopFwdSm80ILi4ELi1ELb0EN4cute5tupleIJNS5_1CILi128EEENS7_ILi112EEENS7_ILi64EEEEEELi64ENS_6half_tEfNS_4arch4Sm80ELb1ELb0ELb1ELb0ELb1ELb0ELb1ELb0EEENS1_21CollectiveEpilogueFwdINS6_IJS8_SA_S9_EEENS6_IJNS7_ILi1EEESI_SI_EEESC_SE_Li128ELb0ELb1ELb0ELb0EEENS1_30DynamicPersistentTileSchedulerILi128ELi128ELb0ELb1ELb0EEEEEEEEEvNT_6ParamsE)
        /*011c*/ 	.word	0x00000000


	//----- nvinfo : EIATTR_REGCOUNT
	.align		4
.L_58:
        /*0120*/ 	.byte	0x04, 0x2f
        /*0122*/ 	.short	(.L_60 - .L_59)
	.align		4
.L_59:
        /*0124*/ 	.word	index@(_ZN7cutlass13device_kernelIN5flash19enable_sm80_to_sm89INS1_16FlashAttnFwdSm80INS1_25CollectiveMainloopFwdSm80ILi4ELi1ELb0EN4cute5tupleIJNS5_1CILi128EEENS7_ILi96EEENS7_ILi64EEEEEELi64ENS_6half_tEfNS_4arch4Sm80ELb0ELb1ELb1ELb1ELb1ELb1ELb1ELb0EEENS1_21CollectiveEpilogueFwdINS6_IJS8_SA_S9_EEENS6_IJNS7_ILi1EEESI_SI_EEESC_SE_Li128ELb1ELb1ELb0ELb0EEENS1_19SingleTileSchedulerILb1ELb0ELb1ELi128EEEEEEEEEvNT_6ParamsE)
        /*0128*/ 	.word	0x00000004


	//----- nvinfo : EIATTR_FRAME_SIZE
	.align		4
.L_60:
        /*012c*/ 	.byte	0x04, 0x11
        /*012e*/ 	.short	(.L_62 - .L_61)
	.align		4
.L_61:
        /*0130*/ 	.word	index@(_ZN7cutlass13device_kernelIN5flash19enable_sm80_to_sm89INS1_16FlashAttnFwdSm80INS1_25CollectiveMainloopFwdSm80ILi4ELi1ELb0EN4cute5tupleIJNS5_1CILi128EEENS7_ILi96EEENS7_ILi64EEEEEELi64ENS_6half_tEfNS_4arch4Sm80ELb0ELb1ELb1ELb1ELb1ELb1ELb1ELb0EEENS1_21CollectiveEpilogueFwdINS6_IJS8_SA_S9_EEENS6_IJNS7_ILi1EEESI_SI_EEESC_SE_Li128ELb1ELb1ELb0ELb0EEENS1_19SingleTileSchedulerILb1ELb0ELb1ELi128EEEEEEEEEvNT_6ParamsE)
        /*0134*/ 	.word	0x00000000


	//----- nvinfo : EIATTR_REGCOUNT
	.align		4
.L_62:
        /*0138*/ 	.byte	0x04, 0x2f
        /*013a*/ 	.short	(.L_64 - .L_63)
	.align		4
.L_63:
        /*013c*/ 	.word	index@(_ZN7cutlass13device_kernelIN5flash19enable_sm80_to_sm89INS1_16FlashAttnFwdSm80INS1_25CollectiveMainloopFwdSm80ILi4ELi1ELb0EN4cute5tupleIJNS5_1CILi128EEENS7_ILi96EEENS7_ILi64EEEEEELi64ENS_6half_tEfNS_4arch4Sm80ELb0ELb1ELb1ELb1ELb1ELb0ELb1ELb0EEENS1_21CollectiveEpilogueFwdINS6_IJS8_SA_S9_EEENS6_IJNS7_ILi1EEESI_SI_EEESC_SE_Li128ELb1ELb1ELb0ELb0EEENS1_19SingleTileSchedulerILb1ELb0ELb1ELi128EEEEEEEEEvNT_6ParamsE)
        /*0140*/ 	.word	0x00000004


	//----- nvinfo : EIATTR_FRAME_SIZE
	.align		4
.L_64:
        /*0144*/ 	.byte	0x04, 0x11
        /*0146*/ 	.short	(.L_66 - .L_65)
	.align		4
.L_65:
        /*0148*/ 	.word	index@(_ZN7cutlass13device_kernelIN5flash19enable_sm80_to_sm89INS1_16FlashAttnFwdSm80INS1_25CollectiveMainloopFwdSm80ILi4ELi1ELb0EN4cute5tupleIJNS5_1CILi128EEENS7_ILi96EEENS7_ILi64EEEEEELi64ENS_6half_tEfNS_4arch4Sm80ELb0ELb1ELb1ELb1ELb1ELb0ELb1ELb0EEENS1_21CollectiveEpilogueFwdINS6_IJS8_SA_S9_EEENS6_IJNS7_ILi1EEESI_SI_EEESC_SE_Li128ELb1ELb1ELb0ELb0EEENS1_19SingleTileSchedulerILb1ELb0ELb1ELi128EEEEEEEEEvNT_6ParamsE)
        /*014c*/ 	.word	0x00000000


	//----- nvinfo : EIATTR_REGCOUNT
	.align		4
.L_66:
        /*0150*/ 	.byte	0x04, 0x2f
        /*0152*/ 	.short	(.L_68 - .L_67)
	.align		4
.L_67:
        /*0154*/ 	.word	index@(_ZN7cutlass13device_kernelIN5flash19enable_sm80_to_sm89INS1_16FlashAttnFwdSm80INS1_25CollectiveMainloopFwdSm80ILi4ELi1ELb0EN4cute5tupleIJNS5_1CILi128EEENS7_ILi96EEENS7_ILi64EEEEEELi64ENS_6half_tEfNS_4arch4Sm80ELb0ELb1ELb1ELb0ELb1ELb0ELb1ELb0EEENS1_21CollectiveEpilogueFwdINS6_IJS8_SA_S9_EEENS6_IJNS7_ILi1EEESI_SI_EEESC_SE_Li128ELb0ELb1ELb0ELb0EEENS1_19SingleTileSchedulerILb0ELb0ELb1ELi128EEEEEEEEEvNT_6ParamsE)
        /*0158*/ 	.word	0x00000004


	//----- nvinfo : EIATTR_FRAME_SIZE
	.align		4
.L_68:
        /*015c*/ 	.byte	0x04, 0x11
        /*015e*/ 	.short	(.L_70 - .L_69)
	.align		4
.L_69:
        /*0160*/ 	.word	index@(_ZN7cutlass13device_kernelIN5flash19enable_sm80_to_sm89INS1_16FlashAttnFwdSm80INS1_25CollectiveMainloopFwdSm80ILi4ELi1ELb0EN4cute5tupleIJNS5_1CILi128EEENS7_ILi96EEENS7_ILi64EEEEEELi64ENS_6half_tEfNS_4arch4Sm80ELb0ELb1ELb1ELb0ELb1ELb0ELb1ELb0EEENS1_21CollectiveEpilogueFwdINS6_IJS8_SA_S9_EEENS6_IJNS7_ILi1EEESI_SI_EEESC_SE_Li128ELb0ELb1ELb0ELb0EEENS1_19SingleTileSchedulerILb0ELb0ELb1ELi128EEEEEEEEEvNT_6ParamsE)
        /*0164*/ 	.word	0x00000000


	//----- nvinfo : EIATTR_REGCOUNT
	.align		4
.L_70:
        /*0168*/ 	.byte	0x04, 0x2f
        /*016a*/ 	.short	(.L_72 - .L_71)
	.align		4
.L_71:
        /*016c*/ 	.word	index@(_ZN7cutlass13device_kernelIN5flash19enable_sm80_to_sm89INS1_16FlashAttnFwdSm80INS1_25CollectiveMainloopFwdSm80ILi4ELi1ELb0EN4cute5tupleIJNS5_1CILi128EEENS7_ILi112EEENS7_ILi64EEEEEELi64ENS_6half_tEfNS_4arch4Sm80ELb0ELb0ELb1ELb1ELb1ELb1ELb1ELb0EEENS1_21CollectiveEpilogueFwdINS6_IJS8_SA_S9_EEENS6_IJNS7_ILi1EEESI_SI_EEESC_SE_Li128ELb1ELb1ELb0ELb0EEENS1_19SingleTileSchedulerILb1ELb0ELb1ELi128EEEEEEEEEvNT_6ParamsE)
        /*0170*/ 	.word	0x00000004


	//----- nvinfo : EIATTR_FRAME_SIZE
	.align		4
.L_72:
        /*0174*/ 	.byte	0x04, 0x11
        /*0176*/ 	.short	(.L_74 - .L_73)
	.align		4
.L_73:
        /*0178*/ 	.word	index@(_ZN7cutlass13device_kernelIN5flash19enable_sm80_to_sm89INS1_16FlashAttnFwdSm80INS1_25CollectiveMainloopFwdSm80ILi4ELi1ELb0EN4cute5tupleIJNS5_1CILi128EEENS7_ILi112EEENS7_ILi64EEEEEELi64ENS_6half_tEfNS_4arch4Sm80ELb0ELb0ELb1ELb1ELb1ELb1ELb1ELb0EEENS1_21CollectiveEpilogueFwdINS6_IJS8_SA_S9_EEENS6_IJNS7_ILi1EEESI_SI_EEESC_SE_Li128ELb1ELb1ELb0ELb0EEENS1_19SingleTileSchedulerILb1ELb0ELb1ELi128EEEEEEEEEvNT_6ParamsE)
        /*017c*/ 	.word	0x00000000


	//----- nvinfo : EIATTR_REGCOUNT
	.align		4
.L_74:
        /*0180*/ 	.byte	0x04, 0x2f
        /*0182*/ 	.short	(.L_76 - .L_75)
	.align		4
.L_75:
        /*0184*/ 	.word	index@(_ZN7cutlass13device_kernelIN5flash19enable_sm80_to_sm89INS1_16FlashAttnFwdSm80INS1_25CollectiveMainloopFwdSm80ILi4ELi1ELb0EN4cute5tupleIJNS5_1CILi128EEENS7_ILi112EEENS7_ILi64EEEEEELi64ENS_6half_tEfNS_4arch4Sm80ELb0ELb0ELb1ELb1ELb1ELb0ELb1ELb0EEENS1_21CollectiveEpilogueFwdINS6_IJS8_SA_S9_EEENS6_IJNS7_ILi1EEESI_SI_EEESC_SE_Li128ELb1ELb1ELb0ELb0EEENS1_19SingleTileSchedulerILb1ELb0ELb1ELi128EEEEEEEEEvNT_6ParamsE)
        /*0188*/ 	.word	0x00000004


	//----- nvinfo : EIATTR_FRAME_SIZE
	.align		4
.L_76:
        /*018c*/ 	.byte	0x04, 0x11
        /*018e*/ 	.short	(.L_78 - .L_77)
	.align		4
.L_77:
        /*0190*/ 	.word	index@(_ZN7cutlass13device_kernelIN5flash19enable_sm80_to_sm89INS1_16FlashAttnFwdSm80INS1_25CollectiveMainloopFwdSm80ILi4ELi1ELb0EN4cute5tupleIJNS5_1CILi128EEENS7_ILi112EEENS7_ILi64EEEEEELi64ENS_6half_tEfNS_4arch4Sm80ELb0ELb0ELb1ELb1ELb1ELb0ELb1ELb0EEENS1_21CollectiveEpilogueFwdINS6_IJS8_SA_S9_EEENS6_IJNS7_ILi1EEESI_SI_EEESC_SE_Li128ELb1ELb1ELb0ELb0EEENS1_19SingleTileSchedulerILb1ELb0ELb1ELi128EEEEEEEEEvNT_6ParamsE)
        /*0194*/ 	.word	0x00000000


	//----- nvinfo : EIATTR_REGCOUNT
	.align		4
.L_78:
        /*0198*/ 	.byte	0x04, 0x2f
        /*019a*/ 	.short	(.L_80 - .L_79)
	.align		4
.L_79:
        /*019c*/ 	.word	index@(_ZN7cutlass13device_kernelIN5flash19enable_sm80_to_sm89INS1_16FlashAttnFwdSm80INS1_25CollectiveMainloopFwdSm80ILi4ELi1ELb0EN4cute5tupleIJNS5_1CILi128EEENS7_ILi112EEENS7_ILi64EEEEEELi64ENS_6half_tEfNS_4arch4Sm80ELb0ELb0ELb1ELb0ELb1ELb0ELb1ELb0EEENS1_21CollectiveEpilogueFwdINS6_IJS8_SA_S9_EEENS6_IJNS7_ILi1EEESI_SI_EEESC_SE_Li128ELb0ELb1ELb0ELb0EEENS1_19SingleTileSchedulerILb0ELb0ELb1ELi128EEEEEEEEEvNT_6ParamsE)
        /*01a0*/ 	.word	0x00000004


	//----- nvinfo : EIATTR_FRAME_SIZE
	.align		4
.L_80:
        /*01a4*/ 	.byte	0x04, 0x11
        /*01a6*/ 	.short	(.L_82 - .L_81)
	.align		4
.L_81:
        /*01a8*/ 	.word	index@(_ZN7cutlass13device_kernelIN5flash19enable_sm80_to_sm89INS1_16FlashAttnFwdSm80INS1_25CollectiveMainloopFwdSm80ILi4ELi1ELb0EN4cute5tupleIJNS5_1CILi128EEENS7_ILi112EEENS7_ILi64EEEEEELi64ENS_6half_tEfNS_4arch4Sm80ELb0ELb0ELb1ELb0ELb1ELb0ELb1ELb0EEENS1_21CollectiveEpilogueFwdINS6_IJS8_SA_S9_EEENS6_IJNS7_ILi1EEESI_SI_EEESC_SE_Li128ELb0ELb1ELb0ELb0EEENS1_19SingleTileSchedulerILb0ELb0ELb1ELi128EEEEEEEEEvNT_6ParamsE)
        /*01ac*/ 	.word	0x00000000


	//----- nvinfo : EIATTR_MIN_STACK_SIZE
	.align		4
.L_82:
        /*01b0*/ 	.byte	0x04, 0x12
        /*01b2*/ 	.short	(.L_84 - .L_83)
	.align		4
.L_83:
        /*01b4*/ 	.word	index@(_ZN7cutlass13device_kernelIN5flash19enable_sm80_to_sm89INS1_16FlashAttnFwdSm80INS1_25CollectiveMainloopFwdSm80ILi4ELi1ELb0EN4cute5tupleIJNS5_1CILi128EEENS7_ILi112EEENS7_ILi64EEEEEELi64ENS_6half_tEfNS_4arch4Sm80ELb0ELb0ELb1ELb0ELb1ELb0ELb1ELb0EEENS1_21CollectiveEpilogueFwdINS6_IJS8_SA_S9_EEENS6_IJNS7_ILi1EEESI_SI_EEESC_SE_Li128ELb0ELb1ELb0ELb0EEENS1_19SingleTileSchedulerILb0ELb0ELb1ELi128EEEEEEEEEvNT_6ParamsE)
        /*01b8*/ 	.word	0x00000000


	//----- nvinfo : EIATTR_MIN_STACK_SIZE
	.align		4
.L_84:
        /*01bc*/ 	.byte	0x04, 0x12
        /*01be*/ 	.short	(.L_86 - .L_85)
	.align		4
.L_85:
        /*01c0*/ 	.word	index@(_ZN7cutlass13device_kernelIN5flash19enable_sm80_to_sm89INS1_16FlashAttnFwdSm80INS1_25CollectiveMainloopFwdSm80ILi4ELi1ELb0EN4cute5tupleIJNS5_1CILi128EEENS7_ILi112EEENS7_ILi64EEEEEELi64ENS_6half_tEfNS_4arch4Sm80ELb0ELb0ELb1ELb1ELb1ELb0ELb1ELb0EEENS1_21CollectiveEpilogueFwdINS6_IJS8_SA_S9_EEENS6_IJNS7_ILi1EEESI_SI_EEESC_SE_Li128ELb1ELb1ELb0ELb0EEENS1_19SingleTileSchedulerILb1ELb0ELb1ELi128EEEEEEEEEvNT_6ParamsE)
        /*01c4*/ 	.word	0x00000000


	//----- nvinfo : EIATTR_MIN_STACK_SIZE
	.align		4
.L_86:
        /*01c8*/ 	.byte	0x04, 0x12
        /*01ca*/ 	.short	(.L_88 - .L_87)
	.align		4
.L_87:
        /*01cc*/ 	.word	index@(_ZN7cutlass13device_kernelIN5flash19enable_sm80_to_sm89INS1_16FlashAttnFwdSm80INS1_25CollectiveMainloopFwdSm80ILi4ELi1ELb0EN4cute5tupleIJNS5_1CILi128EEENS7_ILi112EEENS7_ILi64EEEEEELi64ENS_6half_tEfNS_4arch4Sm80ELb0ELb0ELb1ELb1ELb1ELb1ELb1ELb0EEENS1_21CollectiveEpilogueFwdINS6_IJS8_SA_S9_EEENS6_IJNS7_ILi1EEESI_SI_EEESC_SE_Li128ELb1ELb1ELb0ELb0EEENS1_19SingleTileSchedulerILb1ELb0ELb1ELi128EEEEEEEEEvNT_6ParamsE)
        /*01d0*/ 	.word	0x00000000


	//----- nvinfo : EIATTR_MIN_STACK_SIZE
	.align		4
.L_88:
        /*01d4*/ 	.byte	0x04, 0x12
        /*01d6*/ 	.short	(.L_90 - .L_89)
	.align		4
.L_89:
        /*01d8*/ 	.word	index@(_ZN7cutlass13device_kernelIN5flash19enable_sm80_to_sm89INS1_16FlashAttnFwdSm80INS1_25CollectiveMainloopFwdSm80ILi4ELi1ELb0EN4cute5tupleIJNS5_1CILi128EEENS7_ILi96EEENS7_ILi64EEEEEELi64ENS_6half_tEfNS_4arch4Sm80ELb0ELb1ELb1ELb0ELb1ELb0ELb1ELb0EEENS1_21CollectiveEpilogueFwdINS6_IJS8_SA_S9_EEENS6_IJNS7_ILi1EEESI_SI_EEESC_SE_Li128ELb0ELb1ELb0ELb0EEENS1_19SingleTileSchedulerILb0ELb0ELb1ELi128EEEEEEEEEvNT_6ParamsE)
        /*01dc*/ 	.word	0x00000000


	//----- nvinfo : EIATTR_MIN_STACK_SIZE
	.align		4
.L_90:
        /*01e0*/ 	.byte	0x04, 0x12
        /*01e2*/ 	.short	(.L_92 - .L_91)
	.align		4
.L_91:
        /*01e4*/ 	.word	index@(_ZN7cutlass13device_kernelIN5flash19enable_sm80_to_sm89INS1_16FlashAttnFwdSm80INS1_25CollectiveMainloopFwdSm80ILi4ELi1ELb0EN4cute5tupleIJNS5_1CILi128EEENS7_ILi96EEENS7_ILi64EEEEEELi64ENS_6half_tEfNS_4arch4Sm80ELb0ELb1ELb1ELb1ELb1ELb0ELb1ELb0EEENS1_21CollectiveEpilogueFwdINS6_IJS8_SA_S9_EEENS6_IJNS7_ILi1EEESI_SI_EEESC_SE_Li128ELb1ELb1ELb0ELb0EEENS1_19SingleTileSchedulerILb1ELb0ELb1ELi128EEEEEEEEEvNT_6ParamsE)
        /*01e8*/ 	.word	0x00000000


	//----- nvinfo : EIATTR_MIN_STACK_SIZE
	.align		4
.L_92:
        /*01ec*/ 	.byte	0x04, 0x12
        /*01ee*/ 	.short	(.L_94 - .L_93)
	.align		4
.L_93:
        /*01f0*/ 	.word	index@(_ZN7cutlass13device_kernelIN5flash19enable_sm80_to_sm89INS1_16FlashAttnFwdSm80INS1_25CollectiveMainloopFwdSm80ILi4ELi1ELb0EN4cute5tupleIJNS5_1CILi128EEENS7_ILi96EEENS7_ILi64EEEEEELi64ENS_6half_tEfNS_4arch4Sm80ELb0ELb1ELb1ELb1ELb1ELb1ELb1ELb0EEENS1_21CollectiveEpilogueFwdINS6_IJS8_SA_S9_EEENS6_IJNS7_ILi1EEESI_SI_EEESC_SE_Li128ELb1ELb1ELb0ELb0EEENS1_19SingleTileSchedulerILb1ELb0ELb1ELi128EEEEEEEEEvNT_6ParamsE)
        /*01f4*/ 	.word	0x00000000


	//----- nvinfo : EIATTR_MIN_STACK_SIZE
	.align		4
.L_94:
        /*01f8*/ 	.byte	0x04, 0x12
        /*01fa*/ 	.short	(.L_96 - .L_95)
	.align		4
.L_95:
        /*01fc*/ 	.word	index@(_ZN7cutlass13device_kernelIN5flash19enable_sm80_to_sm89INS1_16FlashAttnFwdSm80INS1_25CollectiveMainloopFwdSm80ILi4ELi1ELb0EN4cute5tupleIJNS5_1CILi128EEENS7_ILi112EEENS7_ILi64EEEEEELi64ENS_6half_tEfNS_4arch4Sm80ELb1ELb0ELb1ELb0ELb1ELb0ELb1ELb0EEENS1_21CollectiveEpilogueFwdINS6_IJS8_SA_S9_EEENS6_IJNS7_ILi1EEESI_SI_EEESC_SE_Li128ELb0ELb1ELb0ELb0EEENS1_30DynamicPersistentTileSchedulerILi128ELi128ELb0ELb1ELb0EEEEEEEEEvNT_6ParamsE)
        /*0200*/ 	.word	0x00000000


	//----- nvinfo : EIATTR_MIN_STACK_SIZE
	.align		4
.L_96:
        /*0204*/ 	.byte	0x04, 0x12
        /*0206*/ 	.short	(.L_98 - .L_97)
	.align		4
.L_97:
        /*0208*/ 	.word	index@(_ZN7cutlass13device_kernelIN5flash19enable_sm80_to_sm89INS1_16FlashAttnFwdSm80INS1_25CollectiveMainloopFwdSm80ILi4ELi1ELb0EN4cute5tupleIJNS5_1CILi128EEENS7_ILi112EEENS7_ILi64EEEEEELi64ENS_6half_tEfNS_4arch4Sm80ELb1ELb0ELb1ELb1ELb1ELb0ELb1ELb0EEENS1_21CollectiveEpilogueFwdINS6_IJS8_SA_S9_EEENS6_IJNS7_ILi1EEESI_SI_EEESC_SE_Li128ELb1ELb1ELb0ELb0EEENS1_19SingleTileSchedulerILb1ELb0ELb1ELi128EEEEEEEEEvNT_6ParamsE)
        /*020c*/ 	.word	0x00000000


	//----- nvinfo : EIATTR_MIN_STACK_SIZE
	.align		4
.L_98:
        /*0210*/ 	.byte	0x04, 0x12
        /*0212*/ 	.short	(.L_100 - .L_99)
	.align		4
.L_99:
        /*0214*/ 	.word	index@(_ZN7cutlass13device_kernelIN5flash19enable_sm80_to_sm89INS1_16FlashAttnFwdSm80INS1_25CollectiveMainloopFwdSm80ILi4ELi1ELb0EN4cute5tupleIJNS5_1CILi128EEENS7_ILi112EEENS7_ILi64EEEEEELi64ENS_6half_tEfNS_4arch4Sm80ELb1ELb0ELb1ELb1ELb1ELb1ELb1ELb0EEENS1_21CollectiveEpilogueFwdINS6_IJS8_SA_S9_EEENS6_IJNS7_ILi1EEESI_SI_EEESC_SE_Li128ELb1ELb1ELb0ELb0EEENS1_19SingleTileSchedulerILb1ELb0ELb1ELi128EEEEEEEEEvNT_6ParamsE)
        /*0218*/ 	.word	0x00000000


	//----- nvinfo : EIATTR_MIN_STACK_SIZE
	.align		4
.L_100:
        /*021c*/ 	.byte	0x04, 0x12
        /*021e*/ 	.short	(.L_102 - .L_101)
	.align		4
.L_101:
        /*0220*/ 	.word	index@(_ZN7cutlass13device_kernelIN5flash19enable_sm80_to_sm89INS1_16FlashAttnFwdSm80INS1_25CollectiveMainloopFwdSm80ILi4ELi1ELb0EN4cute5tupleIJNS5_1CILi128EEENS7_ILi112EEENS7_ILi64EEEEEELi64ENS_6half_tEfNS_4arch4Sm80ELb0ELb0ELb0ELb0ELb1ELb0ELb1ELb0EEENS1_21CollectiveEpilogueFwdINS6_IJS8_SA_S9_EEENS6_IJNS7_ILi1EEESI_SI_EEESC_SE_Li128ELb0ELb1ELb0ELb0EEENS1_19SingleTileSchedulerILb0ELb0ELb1ELi128EEEEEEEEEvNT_6ParamsE)
        /*0224*/ 	.word	0x00000000


	//----- nvinfo : EIATTR_MIN_STACK_SIZE
	.align		4
.L_102:
        /*0228*/ 	.byte	0x04, 0x12
        /*022a*/ 	.short	(.L_104 - .L_103)
	.align		4
.L_103:
        /*022c*/ 	.word	index@(_ZN7cutlass13device_kernelIN5flash19enable_sm80_to_sm89INS1_16FlashAttnFwdSm80INS1_25CollectiveMainloopFwdSm80ILi4ELi1ELb0EN4cute5tupleIJNS5_1CILi128EEENS7_ILi112EEENS7_ILi64EEEEEELi64ENS_6half_tEfNS_4arch4Sm80ELb0ELb0ELb0ELb1ELb1ELb0ELb1ELb0EEENS1_21CollectiveEpilogueFwdINS6_IJS8_SA_S9_EEENS6_IJNS7_ILi1EEESI_SI_EEESC_SE_Li128ELb1ELb1ELb0ELb0EEENS1_19SingleTileSchedulerILb1ELb0ELb1ELi128EEEEEEEEEvNT_6ParamsE)
        /*0230*/ 	.word	0x00000000


	//----- nvinfo : EIATTR_MIN_STACK_SIZE
	.align		4
.L_104:
        /*0234*/ 	.byte	0x04, 0x12
        /*0236*/ 	.short	(.L_106 - .L_105)
	.align		4
.L_105:
        /*0238*/ 	.word	index@(_ZN7cutlass13device_kernelIN5flash19enable_sm80_to_sm89INS1_16FlashAttnFwdSm80INS1_25CollectiveMainloopFwdSm80ILi4ELi1ELb0EN4cute5tupleIJNS5_1CILi128EEENS7_ILi112EEENS7_ILi64EEEEEELi64ENS_6half_tEfNS_4arch4Sm80ELb0ELb0ELb0ELb1ELb1ELb1ELb1ELb0EEENS1_21CollectiveEpilogueFwdINS6_IJS8_SA_S9_EEENS6_IJNS7_ILi1EEESI_SI_EEESC_SE_Li128ELb1ELb1ELb0ELb0EEENS1_19SingleTileSchedulerILb1ELb0ELb1ELi128EEEEEEEEEvNT_6ParamsE)
        /*023c*/ 	.word	0x00000000


	//----- nvinfo : EIATTR_MIN_STACK_SIZE
	.align		4
.L_106:
        /*0240*/ 	.byte	0x04, 0x12
        /*0242*/ 	.short	(.L_108 - .L_107)
	.align		4
.L_107:
        /*0244*/ 	.word	index@(_ZN7cutlass13device_kernelIN5flash19enable_sm80_to_sm89INS1_16FlashAttnFwdSm80INS1_25CollectiveMainloopFwdSm80ILi4ELi1ELb0EN4cute5tupleIJNS5_1CILi128EEENS7_ILi96EEENS7_ILi64EEEEEELi64ENS_6half_tEfNS_4arch4Sm80ELb0ELb1ELb0ELb0ELb1ELb0ELb1ELb0EEENS1_21CollectiveEpilogueFwdINS6_IJS8_SA_S9_EEENS6_IJNS7_ILi1EEESI_SI_EEESC_SE_Li128ELb0ELb1ELb0ELb0EEENS1_19SingleTileSchedulerILb0ELb0ELb1ELi128EEEEEEEEEvNT_6ParamsE)
        /*0248*/ 	.word	0x00000000


	//----- nvinfo : EIATTR_MIN_STACK_SIZE
	.align		4
.L_108:
        /*024c*/ 	.byte	0x04, 0x12
        /*024e*/ 	.short	(.L_110 - .L_109)
	.align		4
.L_109:
        /*0250*/ 	.word	index@(_ZN7cutlass13device_kernelIN5flash19enable_sm80_to_sm89INS1_16FlashAttnFwdSm80INS1_25CollectiveMainloopFwdSm80ILi4ELi1ELb0EN4cute5tupleIJNS5_1CILi128EEENS7_ILi96EEENS7_ILi64EEEEEELi64ENS_6half_tEfNS_4arch4Sm80ELb0ELb1ELb0ELb1ELb1ELb0ELb1ELb0EEENS1_21CollectiveEpilogueFwdINS6_IJS8_SA_S9_EEENS6_IJNS7_ILi1EEESI_SI_EEESC_SE_Li128ELb1ELb1ELb0ELb0EEENS1_19SingleTileSchedulerILb1ELb0ELb1ELi128EEEEEEEEEvNT_6ParamsE)
        /*0254*/ 	.word	0x00000000


	//----- nvinfo : EIATTR_MIN_STACK_SIZE
	.align		4
.L_110:
        /*0258*/ 	.byte	0x04, 0x12
        /*025a*/ 	.short	(.L_112 - .L_111)
	.align		4
.L_111:
        /*025c*/ 	.word	index@(_ZN7cutlass13device_kernelIN5flash19enable_sm80_to_sm89INS1_16FlashAttnFwdSm80INS1_25CollectiveMainloopFwdSm80ILi4ELi1ELb0EN4cute5tupleIJNS5_1CILi128EEENS7_ILi96EEENS7_ILi64EEEEEELi64ENS_6half_tEfNS_4arch4Sm80ELb0ELb1ELb0ELb1ELb1ELb1ELb1ELb0EEENS1_21CollectiveEpilogueFwdINS6_IJS8_SA_S9_EEENS6_IJNS7_ILi1EEESI_SI_EEESC_SE_Li128ELb1ELb1ELb0ELb0EEENS1_19SingleTileSchedulerILb1ELb0ELb1ELi128EEEEEEEEEvNT_6ParamsE)
        /*0260*/ 	.word	0x00000000


	//----- nvinfo : EIATTR_MIN_STACK_SIZE
	.align		4
.L_112:
        /*0264*/ 	.byte	0x04, 0x12
        /*0266*/ 	.short	(.L_114 - .L_113)
	.align		4
.L_113:
        /*0268*/ 	.word	index@(_ZN7cutlass13device_kernelIN5flash19enable_sm80_to_sm89INS1_16FlashAttnFwdSm80INS1_25CollectiveMainloopFwdSm80ILi4ELi1ELb0EN4cute5tupleIJNS5_1CILi128EEENS7_ILi112EEENS7_ILi64EEEEEELi64ENS_6half_tEfNS_4arch4Sm80ELb1ELb0ELb0ELb0ELb1ELb0ELb1ELb0EEENS1_21CollectiveEpilogueFwdINS6_IJS8_SA_S9_EEENS6_IJNS7_ILi1EEESI_SI_EEESC_SE_Li128ELb0ELb1ELb0ELb0EEENS1_30DynamicPersistentTileSchedulerILi128ELi128ELb0ELb1ELb0EEEEEEEEEvNT_6ParamsE)
        /*026c*/ 	.word	0x00000000


	//----- nvinfo : EIATTR_MIN_STACK_SIZE
	.align		4
.L_114:
        /*0270*/ 	.byte	0x04, 0x12
        /*0272*/ 	.short	(.L_116 - .L_115)
	.align		4
.L_115:
        /*0274*/ 	.word	index@(_ZN7cutlass13device_kernelIN5flash19enable_sm80_to_sm89INS1_16FlashAttnFwdSm80INS1_25CollectiveMainloopFwdSm80ILi4ELi1ELb0EN4cute5tupleIJNS5_1CILi128EEENS7_ILi112EEENS7_ILi64EEEEEELi64ENS_6half_tEfNS_4arch4Sm80ELb1ELb0ELb0ELb1ELb1ELb0ELb1ELb0EEENS1_21CollectiveEpilogueFwdINS6_IJS8_SA_S9_EEENS6_IJNS7_ILi1EEESI_SI_EEESC_SE_Li128ELb1ELb1ELb0ELb0EEENS1_19SingleTileSchedulerILb1ELb0ELb1ELi128EEEEEEEEEvNT_6ParamsE)
        /*0278*/ 	.word	0x00000000


	//----- nvinfo : EIATTR_MIN_STACK_SIZE
	.align		4
.L_116:
        /*027c*/ 	.byte	0x04, 0x12
        /*027e*/ 	.short	(.L_118 - .L_117)
	.align		4
.L_117:
        /*0280*/ 	.word	index@(_ZN7cutlass13device_kernelIN5flash19enable_sm80_to_sm89INS1_16FlashAttnFwdSm80INS1_25CollectiveMainloopFwdSm80ILi4ELi1ELb0EN4cute5tupleIJNS5_1CILi128EEENS7_ILi112EEENS7_ILi64EEEEEELi64ENS_6half_tEfNS_4arch4Sm80ELb1ELb0ELb0ELb1ELb1ELb1ELb1ELb0EEENS1_21CollectiveEpilogueFwdINS6_IJS8_SA_S9_EEENS6_IJNS7_ILi1EEESI_SI_EEESC_SE_Li128ELb1ELb1ELb0ELb0EEENS1_19SingleTileSchedulerILb1ELb0ELb1ELi128EEEEEEEEEvNT_6ParamsE)
        /*0284*/ 	.word	0x00000000
.L_118:


//--------------------- .nv.compat                --------------------------
	.section	.nv.compat,"",@"SHT_CUDA_COMPAT_INFO"
	.align	4
        /*0000*/ 	.byte	0x02, 0x09, 0x01, 0x00, 0x02, 0x02, 0x01, 0x00, 0x02, 0x05, 0x05, 0x00, 0x03, 0x07, 0x01, 0x01
        /*0010*/ 	.byte	0x02, 0x03, 0x00, 0x00, 0x02, 0x06, 0x01, 0x00, 0x04, 0x0b, 0x08, 0x00, 0x00, 0x00, 0x00, 0x00
        /*0020*/ 	.byte	0x00, 0x00, 0x00, 0x00


//--------------------- .nv.info._ZN7cutlass13device_kernelIN5flash19enable_sm80_to_sm89INS1_16FlashAttnFwdSm80INS1_25CollectiveMainloopFwdSm80ILi4ELi1ELb0EN4cute5tupleIJNS5_1CILi128EEENS7_ILi112EEENS7_ILi64EEEEEELi64ENS_6half_tEfNS_4arch4Sm80ELb0ELb0ELb1ELb0ELb1ELb0ELb1ELb0EEENS1_21CollectiveEpilogueFwdINS6_IJS8_SA_S9_EEENS6_IJNS7_ILi1EEESI_SI_EEESC_SE_Li128ELb0ELb1ELb0ELb0EEENS1_19SingleTileSchedulerILb0ELb0ELb1ELi128EEEEEEEEEvNT_6ParamsE --------------------------
	.section	.nv.info._ZN7cutlass13device_kernelIN5flash19enable_sm80_to_sm89INS1_16FlashAttnFwdSm80INS1_25CollectiveMainloopFwdSm80ILi4ELi1ELb0EN4cute5tupleIJNS5_1CILi128EEENS7_ILi112EEENS7_ILi64EEEEEELi64ENS_6half_tEfNS_4arch4Sm80ELb0ELb0ELb1ELb0ELb1ELb0ELb1ELb0EEENS1_21CollectiveEpilogueFwdINS6_IJS8_SA_S9_EEENS6_IJNS7_ILi1EEESI_SI_EEESC_SE_Li128ELb0ELb1ELb0ELb0EEENS1_19SingleTileSchedulerILb0ELb0ELb1ELi128EEEEEEEEEvNT_6ParamsE,"",@"SHT_CUDA_INFO"
	.sectionflags	@""
	.align	4


	//----- nvinfo : EIATTR_CUDA_API_VERSION
	.align		4
        /*0000*/ 	.byte	0x04, 0x37
        /*0002*/ 	.short	(.L_120 - .L_119)
.L_119:
        /*0004*/ 	.word	0x00000082


	//----- nvinfo : EIATTR_KPARAM_INFO
	.align		4
.L_120:
        /*0008*/ 	.byte	0x04, 0x17
        /*000a*/ 	.short	(.L_122 - .L_121)
.L_121:
        /*000c*/ 	.word	0x00000000
        /*0010*/ 	.short	0x0000
        /*0012*/ 	.short	0x0000
        /*0014*/ 	.byte	0x00, 0xf0, 0x61, 0x10


	//----- nvinfo : EIATTR_SPARSE_MMA_MASK
	.align		4
.L_122:
        /*0018*/ 	.byte	0x03, 0x50
        /*001a*/ 	.short	0x0000


	//----- nvinfo : EIATTR_MAXREG_COUNT
	.align		4
        /*001c*/ 	.byte	0x03, 0x1b
        /*001e*/ 	.short	0x00ff


	//----- nvinfo : EIATTR_MERCURY_ISA_VERSION
	.align		4
        /*0020*/ 	.byte	0x03, 0x5f
        /*0022*/ 	.short	0x0101


	//----- nvinfo : EIATTR_EXIT_INSTR_OFFSETS
	.align		4
        /*0024*/ 	.byte	0x04, 0x1c
        /*0026*/ 	.short	(.L_124 - .L_123)


	//   ....[0]....
.L_123:
        /*0028*/ 	.word	0x00000010


	//----- nvinfo : EIATTR_MAX_THREADS
	.align		4
.L_124:
        /*002c*/ 	.byte	0x04, 0x05
        /*002e*/ 	.short	(.L_126 - .L_125)
.L_125:
        /*0030*/ 	.word	0x00000080
        /*0034*/ 	.word	0x00000001
        /*0038*/ 	.word	0x00000001


	//----- nvinfo : EIATTR_CBANK_PARAM_SIZE
	.align		4
.L_126:
        /*003c*/ 	.byte	0x03, 0x19
        /*003e*/ 	.short	0x0418


	//----- nvinfo : EIATTR_PARAM_CBANK
	.align		4
        /*0040*/ 	.byte	0x04, 0x0a
        /*0042*/ 	.short	(.L_128 - .L_127)
	.align		4
.L_127:
        /*0044*/ 	.word	index@(.nv.constant0._ZN7cutlass13device_kernelIN5flash19enable_sm80_to_sm89INS1_16FlashAttnFwdSm80INS1_25CollectiveMainloopFwdSm80ILi4ELi1ELb0EN4cute5tupleIJNS5_1CILi128EEENS7_ILi112EEENS7_ILi64EEEEEELi64ENS_6half_tEfNS_4arch4Sm80ELb0ELb0ELb1ELb0ELb1ELb0ELb1ELb0EEENS1_21CollectiveEpilogueFwdINS6_IJS8_SA_S9_EEENS6_IJNS7_ILi1EEESI_SI_EEESC_SE_Li128ELb0ELb1ELb0ELb0EEENS1_19SingleTileSchedulerILb0ELb0ELb1ELi128EEEEEEEEEvNT_6ParamsE)
        /*0048*/ 	.short	0x0210
        /*004a*/ 	.short	0x0418


	//----- nvinfo : EIATTR_SW_WAR
	.align		4
.L_128:
        /*004c*/ 	.byte	0x04, 0x36
        /*004e*/ 	.short	(.L_130 - .L_129)
.L_129:
        /*0050*/ 	.word	0x00000008
.L_130:


//--------------------- .nv.info._ZN7cutlass13device_kernelIN5flash19enable_sm80_to_sm89INS1_16FlashAttnFwdSm80INS1_25CollectiveMainloopFwdSm80ILi4ELi1ELb0EN4cute5tupleIJNS5_1CILi128EEENS7_ILi112EEENS7_ILi64EEEEEELi64ENS_6half_tEfNS_4arch4Sm80ELb0ELb0ELb1ELb1ELb1ELb0ELb1ELb0EEENS1_21CollectiveEpilogueFwdINS6_IJS8_SA_S9_EEENS6_IJNS7_ILi1EEESI_SI_EEESC_SE_Li128ELb1ELb1ELb0ELb0EEENS1_19SingleTileSchedulerILb1ELb0ELb1ELi128EEEEEEEEEvNT_6ParamsE --------------------------
	.section	.nv.info._ZN7cutlass13device_kernelIN5flash19enable_sm80_to_sm89INS1_16FlashAttnFwdSm80INS1_25CollectiveMainloopFwdSm80ILi4ELi1ELb0EN4cute5tupleIJNS5_1CILi128EEENS7_ILi112EEENS7_ILi64EEEEEELi64ENS_6half_tEfNS_4arch4Sm80ELb0ELb0ELb1ELb1ELb1ELb0ELb1ELb0EEENS1_21CollectiveEpilogueFwdINS6_IJS8_SA_S9_EEENS6_IJNS7_ILi1EEESI_SI_EEESC_SE_Li128ELb1ELb1ELb0ELb0EEENS1_19SingleTileSchedulerILb1ELb0ELb1ELi128EEEEEEEEEvNT_6ParamsE,"",@"SHT_CUDA_INFO"
	.sectionflags	@""
	.align	4


	//----- nvinfo : EIATTR_CUDA_API_VERSION
	.align		4
        /*0000*/ 	.byte	0x04, 0x37
        /*0002*/ 	.short	(.L_132 - .L_131)
.L_131:
        /*0004*/ 	.word	0x00000082


	//----- nvinfo : EIATTR_KPARAM_INFO
	.align		4
.L_132:
        /*0008*/ 	.byte	0x04, 0x17
        /*000a*/ 	.short	(.L_134 - .L_133)
.L_133:
        /*000c*/ 	.word	0x00000000
        /*0010*/ 	.short	0x0000
        /*0012*/ 	.short	0x0000
        /*0014*/ 	.byte	0x00, 0xf0, 0x61, 0x10


	//----- nvinfo : EIATTR_SPARSE_MMA_MASK
	.align		4
.L_134:
        /*0018*/ 	.byte	0x03, 0x50
        /*001a*/ 	.short	0x0000


	//----- nvinfo : EIATTR_MAXREG_COUNT
	.align		4
        /*001c*/ 	.byte	0x03, 0x1b
        /*001e*/ 	.short	0x00ff


	//----- nvinfo : EIATTR_MERCURY_ISA_VERSION
	.align		4
        /*0020*/ 	.byte	0x03, 0x5f
        /*0022*/ 	.short	0x0101


	//----- nvinfo : EIATTR_EXIT_INSTR_OFFSETS
	.align		4
        /*0024*/ 	.byte	0x04, 0x1c
        /*0026*/ 	.short	(.L_136 - .L_135)


	//   ....[0]....
.L_135:
        /*0028*/ 	.word	0x00000010


	//----- nvinfo : EIATTR_MAX_THREADS
	.align		4
.L_136:
        /*002c*/ 	.byte	0x04, 0x05
        /*002e*/ 	.short	(.L_138 - .L_137)
.L_137:
        /*0030*/ 	.word	0x00000080
        /*0034*/ 	.word	0x00000001
        /*0038*/ 	.word	0x00000001


	//----- nvinfo : EIATTR_CBANK_PARAM_SIZE
	.align		4
.L_138:
        /*003c*/ 	.byte	0x03, 0x19
        /*003e*/ 	.short	0x0418


	//----- nvinfo : EIATTR_PARAM_CBANK
	.align		4
        /*0040*/ 	.byte	0x04, 0x0a
        /*0042*/ 	.short	(.L_140 - .L_139)
	.align		4
.L_139:
        /*0044*/ 	.word	index@(.nv.constant0._ZN7cutlass13device_kernelIN5flash19enable_sm80_to_sm89INS1_16FlashAttnFwdSm80INS1_25CollectiveMainloopFwdSm80ILi4ELi1ELb0EN4cute5tupleIJNS5_1CILi128EEENS7_ILi112EEENS7_ILi64EEEEEELi64ENS_6half_tEfNS_4arch4Sm80ELb0ELb0ELb1ELb1ELb1ELb0ELb1ELb0EEENS1_21CollectiveEpilogueFwdINS6_IJS8_SA_S9_EEENS6_IJNS7_ILi1EEESI_SI_EEESC_SE_Li128ELb1ELb1ELb0ELb0EEENS1_19SingleTileSchedulerILb1ELb0ELb1ELi128EEEEEEEEEvNT_6ParamsE)
        /*0048*/ 	.short	0x0210
        /*004a*/ 	.short	0x0418


	//----- nvinfo : EIATTR_SW_WAR
	.align		4
.L_140:
        /*004c*/ 	.byte	0x04, 0x36
        /*004e*/ 	.short	(.L_142 - .L_141)
.L_141:
        /*0050*/ 	.word	0x00000008
.L_142:


//--------------------- .nv.info._ZN7cutlass13device_kernelIN5flash19enable_sm80_to_sm89INS1_16FlashAttnFwdSm80INS1_25CollectiveMainloopFwdSm80ILi4ELi1ELb0EN4cute5tupleIJNS5_1CILi128EEENS7_ILi112EEENS7_ILi64EEEEEELi64ENS_6half_tEfNS_4arch4Sm80ELb0ELb0ELb1ELb1ELb1ELb1ELb1ELb0EEENS1_21CollectiveEpilogueFwdINS6_IJS8_SA_S9_EEENS6_IJNS7_ILi1EEESI_SI_EEESC_SE_Li128ELb1ELb1ELb0ELb0EEENS1_19SingleTileSchedulerILb1ELb0ELb1ELi128EEEEEEEEEvNT_6ParamsE --------------------------
	.section	.nv.info._ZN7cutlass13device_kernelIN5flash19enable_sm80_to_sm89INS1_16FlashAttnFwdSm80INS1_25CollectiveMainloopFwdSm80ILi4ELi1ELb0EN4cute5tupleIJNS5_1CILi128EEENS7_ILi112EEENS7_ILi64EEEEEELi64ENS_6half_tEfNS_4arch4Sm80ELb0ELb0ELb1ELb1ELb1ELb1ELb1ELb0EEENS1_21CollectiveEpilogueFwdINS6_IJS8_SA_S9_EEENS6_IJNS7_ILi1EEESI_SI_EEESC_SE_Li128ELb1ELb1ELb0ELb0EEENS1_19SingleTileSchedulerILb1ELb0ELb1ELi128EEEEEEEEEvNT_6ParamsE,"",@"SHT_CUDA_INFO"
	.sectionflags	@""
	.align	4


	//----- nvinfo : EIATTR_CUDA_API_VERSION
	.align		4
        /*0000*/ 	.byte	0x04, 0x37
        /*0002*/ 	.short	(.L_144 - .L_143)
.L_143:
        /*0004*/ 	.word	0x00000082


	//----- nvinfo : EIATTR_KPARAM_INFO
	.align		4
.L_144:
        /*0008*/ 	.byte	0x04, 0x17
        /*000a*/ 	.short	(.L_146 - .L_145)
.L_145:
        /*000c*/ 	.word	0x00000000
        /*0010*/ 	.short	0x0000
        /*0012*/ 	.short	0x0000
        /*0014*/ 	.byte	0x00, 0xf0, 0x61, 0x10


	//----- nvinfo : EIATTR_SPARSE_MMA_MASK
	.align		4
.L_146:
        /*0018*/ 	.byte	0x03, 0x50
        /*001a*/ 	.short	0x0000


	//----- nvinfo : EIATTR_MAXREG_COUNT
	.align		4
        /*001c*/ 	.byte	0x03, 0x1b
        /*001e*/ 	.short	0x00ff


	//----- nvinfo : EIATTR_MERCURY_ISA_VERSION
	.align		4
        /*0020*/ 	.byte	0x03, 0x5f
        /*0022*/ 	.short	0x0101


	//----- nvinfo : EIATTR_EXIT_INSTR_OFFSETS
	.align		4
        /*0024*/ 	.byte	0x04, 0x1c
        /*0026*/ 	.short	(.L_148 - .L_147)


	//   ....[0]....
.L_147:
        /*0028*/ 	.word	0x00000010


	//----- nvinfo : EIATTR_MAX_THREADS
	.align		4
.L_148:
        /*002c*/ 	.byte	0x04, 0x05
        /*002e*/ 	.short	(.L_150 - .L_149)
.L_149:
        /*0030*/ 	.word	0x00000080
        /*0034*/ 	.word	0x00000001
        /*0038*/ 	.word	0x00000001


	//----- nvinfo : EIATTR_CBANK_PARAM_SIZE
	.align		4
.L_150:
        /*003c*/ 	.byte	0x03, 0x19
        /*003e*/ 	.short	0x0418


	//----- nvinfo : EIATTR_PARAM_CBANK
	.align		4
        /*0040*/ 	.byte	0x04, 0x0a
        /*0042*/ 	.short	(.L_152 - .L_151)
	.align		4
.L_151:
        /*0044*/ 	.word	index@(.nv.constant0._ZN7cutlass13device_kernelIN5flash19enable_sm80_to_sm89INS1_16FlashAttnFwdSm80INS1_25CollectiveMainloopFwdSm80ILi4ELi1ELb0EN4cute5tupleIJNS5_1CILi128EEENS7_ILi112EEENS7_ILi64EEEEEELi64ENS_6half_tEfNS_4arch4Sm80ELb0ELb0ELb1ELb1ELb1ELb1ELb1ELb0EEENS1_21CollectiveEpilogueFwdINS6_IJS8_SA_S9_EEENS6_IJNS7_ILi1EEESI_SI_EEESC_SE_Li128ELb1ELb1ELb0ELb0EEENS1_19SingleTileSchedulerILb1ELb0ELb1ELi128EEEEEEEEEvNT_6ParamsE)
        /*0048*/ 	.short	0x0210
        /*004a*/ 	.short	0x0418


	//----- nvinfo : EIATTR_SW_WAR
	.align		4
.L_152:
        /*004c*/ 	.byte	0x04, 0x36
        /*004e*/ 	.short	(.L_154 - .L_153)
.L_153:
        /*0050*/ 	.word	0x00000008
.L_154:


//--------------------- .nv.info._ZN7cutlass13device_kernelIN5flash19enable_sm80_to_sm89INS1_16FlashAttnFwdSm80INS1_25CollectiveMainloopFwdSm80ILi4ELi1ELb0EN4cute5tupleIJNS5_1CILi128EEENS7_ILi96EEENS7_ILi64EEEEEELi64ENS_6half_tEfNS_4arch4Sm80ELb0ELb1ELb1ELb0ELb1ELb0ELb1ELb0EEENS1_21CollectiveEpilogueFwdINS6_IJS8_SA_S9_EEENS6_IJNS7_ILi1EEESI_SI_EEESC_SE_Li128ELb0ELb1ELb0ELb0EEENS1_19SingleTileSchedulerILb0ELb0ELb1ELi128EEEEEEEEEvNT_6ParamsE --------------------------
	.section	.nv.info._ZN7cutlass13device_kernelIN5flash19enable_sm80_to_sm89INS1_16FlashAttnFwdSm80INS1_25CollectiveMainloopFwdSm80ILi4ELi1ELb0EN4cute5tupleIJNS5_1CILi128EEENS7_ILi96EEENS7_ILi64EEEEEELi64ENS_6half_tEfNS_4arch4Sm80ELb0ELb1ELb1ELb0ELb1ELb0ELb1ELb0EEENS1_21CollectiveEpilogueFwdINS6_IJS8_SA_S9_EEENS6_IJNS7_ILi1EEESI_SI_EEESC_SE_Li128ELb0ELb1ELb0ELb0EEENS1_19SingleTileSchedulerILb0ELb0ELb1ELi128EEEEEEEEEvNT_6ParamsE,"",@"SHT_CUDA_INFO"
	.sectionflags	@""
	.align	4


	//----- nvinfo : EIATTR_CUDA_API_VERSION
	.align		4
        /*0000*/ 	.byte	0x04, 0x37
        /*0002*/ 	.short	(.L_156 - .L_155)
.L_155:
        /*0004*/ 	.word	0x00000082


	//----- nvinfo : EIATTR_KPARAM_INFO
	.align		4
.L_156:
        /*0008*/ 	.byte	0x04, 0x17
        /*000a*/ 	.short	(.L_158 - .L_157)
.L_157:
        /*000c*/ 	.word	0x00000000
        /*0010*/ 	.short	0x0000
        /*0012*/ 	.short	0x0000
        /*0014*/ 	.byte	0x00, 0xf0, 0x61, 0x10


	//----- nvinfo : EIATTR_SPARSE_MMA_MASK
	.align		4
.L_158:
        /*0018*/ 	.byte	0x03, 0x50
        /*001a*/ 	.short	0x0000


	//----- nvinfo : EIATTR_MAXREG_COUNT
	.align		4
        /*001c*/ 	.byte	0x03, 0x1b
        /*001e*/ 	.short	0x00ff


	//----- nvinfo : EIATTR_MERCURY_ISA_VERSION
	.align		4
        /*0020*/ 	.byte	0x03, 0x5f
        /*0022*/ 	.short	0x0101


	//----- nvinfo : EIATTR_EXIT_INSTR_OFFSETS
	.align		4
        /*0024*/ 	.byte	0x04, 0x1c
        /*0026*/ 	.short	(.L_160 - .L_159)


	//   ....[0]....
.L_159:
        /*0028*/ 	.word	0x00000010


	//----- nvinfo : EIATTR_MAX_THREADS
	.align		4
.L_160:
        /*002c*/ 	.byte	0x04, 0x05
        /*002e*/ 	.short	(.L_162 - .L_161)
.L_161:
        /*0030*/ 	.word	0x00000080
        /*0034*/ 	.word	0x00000001
        /*0038*/ 	.word	0x00000001


	//----- nvinfo : EIATTR_CBANK_PARAM_SIZE
	.align		4
.L_162:
        /*003c*/ 	.byte	0x03, 0x19
        /*003e*/ 	.short	0x0418


	//----- nvinfo : EIATTR_PARAM_CBANK
	.align		4
        /*0040*/ 	.byte	0x04, 0x0a
        /*0042*/ 	.short	(.L_164 - .L_163)
	.align		4
.L_163:
        /*0044*/ 	.word	index@(.nv.constant0._ZN7cutlass13device_kernelIN5flash19enable_sm80_to_sm89INS1_16FlashAttnFwdSm80INS1_25CollectiveMainloopFwdSm80ILi4ELi1ELb0EN4cute5tupleIJNS5_1CILi128EEENS7_ILi96EEENS7_ILi64EEEEEELi64ENS_6half_tEfNS_4arch4Sm80ELb0ELb1ELb1ELb0ELb1ELb0ELb1ELb0EEENS1_21CollectiveEpilogueFwdINS6_IJS8_SA_S9_EEENS6_IJNS7_ILi1EEESI_SI_EEESC_SE_Li128ELb0ELb1ELb0ELb0EEENS1_19SingleTileSchedulerILb0ELb0ELb1ELi128EEEEEEEEEvNT_6ParamsE)
        /*0048*/ 	.short	0x0210
        /*004a*/ 	.short	0x0418


	//----- nvinfo : EIATTR_SW_WAR
	.align		4
.L_164:
        /*004c*/ 	.byte	0x04, 0x36
        /*004e*/ 	.short	(.L_166 - .L_165)
.L_165:
        /*0050*/ 	.word	0x00000008
.L_166:


//--------------------- .nv.info._ZN7cutlass13device_kernelIN5flash19enable_sm80_to_sm89INS1_16FlashAttnFwdSm80INS1_25CollectiveMainloopFwdSm80ILi4ELi1ELb0EN4cute5tupleIJNS5_1CILi128EEENS7_ILi96EEENS7_ILi64EEEEEELi64ENS_6half_tEfNS_4arch4Sm80ELb0ELb1ELb1ELb1ELb1ELb0ELb1ELb0EEENS1_21CollectiveEpilogueFwdINS6_IJS8_SA_S9_EEENS6_IJNS7_ILi1EEESI_SI_EEESC_SE_Li128ELb1ELb1ELb0ELb0EEENS1_19SingleTileSchedulerILb1ELb0ELb1ELi128EEEEEEEEEvNT_6ParamsE --------------------------
	.section	.nv.info._ZN7cutlass13device_kernelIN5flash19enable_sm80_to_sm89INS1_16FlashAttnFwdSm80INS1_25CollectiveMainloopFwdSm80ILi4ELi1ELb0EN4cute5tupleIJNS5_1CILi128EEENS7_ILi96EEENS7_ILi64EEEEEELi64ENS_6half_tEfNS_4arch4Sm80ELb0ELb1ELb1ELb1ELb1ELb0ELb1ELb0EEENS1_21CollectiveEpilogueFwdINS6_IJS8_SA_S9_EEENS6_IJNS7_ILi1EEESI_SI_EEESC_SE_Li128ELb1ELb1ELb0ELb0EEENS1_19SingleTileSchedulerILb1ELb0ELb1ELi128EEEEEEEEEvNT_6ParamsE,"",@"SHT_CUDA_INFO"
	.sectionflags	@""
	.align	4


	//----- nvinfo : EIATTR_CUDA_API_VERSION
	.align		4
        /*0000*/ 	.byte	0x04, 0x37
        /*0002*/ 	.short	(.L_168 - .L_167)
.L_167:
        /*0004*/ 	.word	0x00000082


	//----- nvinfo : EIATTR_KPARAM_INFO
	.align		4
.L_168:
        /*0008*/ 	.byte	0x04, 0x17
        /*000a*/ 	.short	(.L_170 - .L_169)
.L_169:
        /*000c*/ 	.word	0x00000000
        /*0010*/ 	.short	0x0000
        /*0012*/ 	.short	0x0000
        /*0014*/ 	.byte	0x00, 0xf0, 0x61, 0x10


	//----- nvinfo : EIATTR_SPARSE_MMA_MASK
	.align		4
.L_170:
        /*0018*/ 	.byte	0x03, 0x50
        /*001a*/ 	.short	0x0000


	//----- nvinfo : EIATTR_MAXREG_COUNT
	.align		4
        /*001c*/ 	.byte	0x03, 0x1b
        /*001e*/ 	.short	0x00ff


	//----- nvinfo : EIATTR_MERCURY_ISA_VERSION
	.align		4
        /*0020*/ 	.byte	0x03, 0x5f
        /*0022*/ 	.short	0x0101


	//----- nvinfo : EIATTR_EXIT_INSTR_OFFSETS
	.align		4
        /*0024*/ 	.byte	0x04, 0x1c
        /*0026*/ 	.short	(.L_172 - .L_171)


	//   ....[0]....
.L_171:
        /*0028*/ 	.word	0x00000010


	//----- nvinfo : EIATTR_MAX_THREADS
	.align		4
.L_172:
        /*002c*/ 	.byte	0x04, 0x05
        /*002e*/ 	.short	(.L_174 - .L_173)
.L_173:
        /*0030*/ 	.word	0x00000080
        /*0034*/ 	.word	0x00000001
        /*0038*/ 	.word	0x00000001


	//----- nvinfo : EIATTR_CBANK_PARAM_SIZE
	.align		4
.L_174:
        /*003c*/ 	.byte	0x03, 0x19
        /*003e*/ 	.short	0x0418


	//----- nvinfo : EIATTR_PARAM_CBANK
	.align		4
        /*0040*/ 	.byte	0x04, 0x0a
        /*0042*/ 	.short	(.L_176 - .L_175)
	.align		4
.L_175:
        /*0044*/ 	.word	index@(.nv.constant0._ZN7cutlass13device_kernelIN5flash19enable_sm80_to_sm89INS1_16FlashAttnFwdSm80INS1_25CollectiveMainloopFwdSm80ILi4ELi1ELb0EN4cute5tupleIJNS5_1CILi128EEENS7_ILi96EEENS7_ILi64EEEEEELi64ENS_6half_tEfNS_4arch4Sm80ELb0ELb1ELb1ELb1ELb1ELb0ELb1ELb0EEENS1_21CollectiveEpilogueFwdINS6_IJS8_SA_S9_EEENS6_IJNS7_ILi1EEESI_SI_EEESC_SE_Li128ELb1ELb1ELb0ELb0EEENS1_19SingleTileSchedulerILb1ELb0ELb1ELi128EEEEEEEEEvNT_6ParamsE)
        /*0048*/ 	.short	0x0210
        /*004a*/ 	.short	0x0418


	//----- nvinfo : EIATTR_SW_WAR
	.align		4
.L_176:
        /*004c*/ 	.byte	0x04, 0x36
        /*004e*/ 	.short	(.L_178 - .L_177)
.L_177:
        /*0050*/ 	.word	0x00000008
.L_178:


//--------------------- .nv.info._ZN7cutlass13device_kernelIN5flash19enable_sm80_to_sm89INS1_16FlashAttnFwdSm80INS1_25CollectiveMainloopFwdSm80ILi4ELi1ELb0EN4cute5tupleIJNS5_1CILi128EEENS7_ILi96EEENS7_ILi64EEEEEELi64ENS_6half_tEfNS_4arch4Sm80ELb0ELb1ELb1ELb1ELb1ELb1ELb1ELb0EEENS1_21CollectiveEpilogueFwdINS6_IJS8_SA_S9_EEENS6_IJNS7_ILi1EEESI_SI_EEESC_SE_Li128ELb1ELb1ELb0ELb0EEENS1_19SingleTileSchedulerILb1ELb0ELb1ELi128EEEEEEEEEvNT_6ParamsE --------------------------
	.section	.nv.info._ZN7cutlass13device_kernelIN5flash19enable_sm80_to_sm89INS1_16FlashAttnFwdSm80INS1_25CollectiveMainloopFwdSm80ILi4ELi1ELb0EN4cute5tupleIJNS5_1CILi128EEENS7_ILi96EEENS7_ILi64EEEEEELi64ENS_6half_tEfNS_4arch4Sm80ELb0ELb1ELb1ELb1ELb1ELb1ELb1ELb0EEENS1_21CollectiveEpilogueFwdINS6_IJS8_SA_S9_EEENS6_IJNS7_ILi1EEESI_SI_EEESC_SE_Li128ELb1ELb1ELb0ELb0EEENS1_19SingleTileSchedulerILb1ELb0ELb1ELi128EEEEEEEEEvNT_6ParamsE,"",@"SHT_CUDA_INFO"
	.sectionflags	@""
	.align	4


	//----- nvinfo : EIATTR_CUDA_API_VERSION
	.align		4
        /*0000*/ 	.byte	0x04, 0x37
        /*0002*/ 	.short	(.L_180 - .L_179)
.L_179:
        /*0004*/ 	.word	0x00000082


	//----- nvinfo : EIATTR_KPARAM_INFO
	.align		4
.L_180:
        /*0008*/ 	.byte	0x04, 0x17
        /*000a*/ 	.short	(.L_182 - .L_181)
.L_181:
        /*000c*/ 	.word	0x00000000
        /*0010*/ 	.short	0x0000
        /*0012*/ 	.short	0x0000
        /*0014*/ 	.byte	0x00, 0xf0, 0x61, 0x10


	//----- nvinfo : EIATTR_SPARSE_MMA_MASK
	.align		4
.L_182:
        /*0018*/ 	.byte	0x03, 0x50
        /*001a*/ 	.short	0x0000


	//----- nvinfo : EIATTR_MAXREG_COUNT
	.align		4
        /*001c*/ 	.byte	0x03, 0x1b
        /*001e*/ 	.short	0x00ff


	//----- nvinfo : EIATTR_MERCURY_ISA_VERSION
	.align		4
        /*0020*/ 	.byte	0x03, 0x5f
        /*0022*/ 	.short	0x0101


	//----- nvinfo : EIATTR_EXIT_INSTR_OFFSETS
	.align		4
        /*0024*/ 	.byte	0x04, 0x1c
        /*0026*/ 	.short	(.L_184 - .L_183)


	//   ....[0]....
.L_183:
        /*0028*/ 	.word	0x00000010


	//----- nvinfo : EIATTR_MAX_THREADS
	.align		4
.L_184:
        /*002c*/ 	.byte	0x04, 0x05
        /*002e*/ 	.short	(.L_186 - .L_185)
.L_185:
        /*0030*/ 	.word	0x00000080
        /*0034*/ 	.word	0x00000001
        /*0038*/ 	.word	0x00000001


	//----- nvinfo : EIATTR_CBANK_PARAM_SIZE
	.align		4
.L_186:
        /*003c*/ 	.byte	0x03, 0x19
        /*003e*/ 	.short	0x0418


	//----- nvinfo : EIATTR_PARAM_CBANK
	.align		4
        /*0040*/ 	.byte	0x04, 0x0a
        /*0042*/ 	.short	(.L_188 - .L_187)
	.align		4
.L_187:
        /*0044*/ 	.word	index@(.nv.constant0._ZN7cutlass13device_kernelIN5flash19enable_sm80_to_sm89INS1_16FlashAttnFwdSm80INS1_25CollectiveMainloopFwdSm80ILi4ELi1ELb0EN4cute5tupleIJNS5_1CILi128EEENS7_ILi96EEENS7_ILi64EEEEEELi64ENS_6half_tEfNS_4arch4Sm80ELb0ELb1ELb1ELb1ELb1ELb1ELb1ELb0EEENS1_21CollectiveEpilogueFwdINS6_IJS8_SA_S9_EEENS6_IJNS7_ILi1EEESI_SI_EEESC_SE_Li128ELb1ELb1ELb0ELb0EEENS1_19SingleTileSchedulerILb1ELb0ELb1ELi128EEEEEEEEEvNT_6ParamsE)
        /*0048*/ 	.short	0x0210
        /*004a*/ 	.short	0x0418


	//----- nvinfo : EIATTR_SW_WAR
	.align		4
.L_188:
        /*004c*/ 	.byte	0x04, 0x36
        /*004e*/ 	.short	(.L_190 - .L_189)
.L_189:
        /*0050*/ 	.word	0x00000008
.L_190:


//--------------------- .nv.info._ZN7cutlass13device_kernelIN5flash19enable_sm80_to_sm89INS1_16FlashAttnFwdSm80INS1_25CollectiveMainloopFwdSm80ILi4ELi1ELb0EN4cute5tupleIJNS5_1CILi128EEENS7_ILi112EEENS7_ILi64EEEEEELi64ENS_6half_tEfNS_4arch4Sm80ELb1ELb0ELb1ELb0ELb1ELb0ELb1ELb0EEENS1_21CollectiveEpilogueFwdINS6_IJS8_SA_S9_EEENS6_IJNS7_ILi1EEESI_SI_EEESC_SE_Li128ELb0ELb1ELb0ELb0EEENS1_30DynamicPersistentTileSchedulerILi128ELi128ELb0ELb1ELb0EEEEEEEEEvNT_6ParamsE --------------------------
	.section	.nv.info._ZN7cutlass13device_kernelIN5flash19enable_sm80_to_sm89INS1_16FlashAttnFwdSm80INS1_25CollectiveMainloopFwdSm80ILi4ELi1ELb0EN4cute5tupleIJNS5_1CILi128EEENS7_ILi112EEENS7_ILi64EEEEEELi64ENS_6half_tEfNS_4arch4Sm80ELb1ELb0ELb1ELb0ELb1ELb0ELb1ELb0EEENS1_21CollectiveEpilogueFwdINS6_IJS8_SA_S9_EEENS6_IJNS7_ILi1EEESI_SI_EEESC_SE_Li128ELb0ELb1ELb0ELb0EEENS1_30DynamicPersistentTileSchedulerILi128ELi128ELb0ELb1ELb0EEEEEEEEEvNT_6ParamsE,"",@"SHT_CUDA_INFO"
	.sectionflags	@""
	.align	4


	//----- nvinfo : EIATTR_CUDA_API_VERSION
	.align		4
        /*0000*/ 	.byte	0x04, 0x37
        /*0002*/ 	.short	(.L_192 - .L_191)
.L_191:
        /*0004*/ 	.word	0x00000082


	//----- nvinfo : EIATTR_KPARAM_INFO
	.align		4
.L_192:
        /*0008*/ 	.byte	0x04, 0x17
        /*000a*/ 	.short	(.L_194 - .L_193)
.L_193:
        /*000c*/ 	.word	0x00000000
        /*0010*/ 	.short	0x0000
        /*0012*/ 	.short	0x0000
        /*0014*/ 	.byte	0x00, 0xf0, 0xa1, 0x10


	//----- nvinfo : EIATTR_SPARSE_MMA_MASK
	.align		4
.L_194:
        /*0018*/ 	.byte	0x03, 0x50
        /*001a*/ 	.short	0x0000


	//----- nvinfo : EIATTR_MAXREG_COUNT
	.align		4
        /*001c*/ 	.byte	0x03, 0x1b
        /*001e*/ 	.short	0x00ff


	//----- nvinfo : EIATTR_MERCURY_ISA_VERSION
	.align		4
        /*0020*/ 	.byte	0x03, 0x5f
        /*0022*/ 	.short	0x0101


	//----- nvinfo : EIATTR_EXIT_INSTR_OFFSETS
	.align		4
        /*0024*/ 	.byte	0x04, 0x1c
        /*0026*/ 	.short	(.L_196 - .L_195)


	//   ....[0]....
.L_195:
        /*0028*/ 	.word	0x00000010


	//----- nvinfo : EIATTR_MAX_THREADS
	.align		4
.L_196:
        /*002c*/ 	.byte	0x04, 0x05
        /*002e*/ 	.short	(.L_198 - .L_197)
.L_197:
        /*0030*/ 	.word	0x00000080
        /*0034*/ 	.word	0x00000001
        /*0038*/ 	.word	0x00000001


	//----- nvinfo : EIATTR_CBANK_PARAM_SIZE
	.align		4
.L_198:
        /*003c*/ 	.byte	0x03, 0x19
        /*003e*/ 	.short	0x0428


	//----- nvinfo : EIATTR_PARAM_CBANK
	.align		4
        /*0040*/ 	.byte	0x04, 0x0a
        /*0042*/ 	.short	(.L_200 - .L_199)
	.align		4
.L_199:
        /*0044*/ 	.word	index@(.nv.constant0._ZN7cutlass13device_kernelIN5flash19enable_sm80_to_sm89INS1_16FlashAttnFwdSm80INS1_25CollectiveMainloopFwdSm80ILi4ELi1ELb0EN4cute5tupleIJNS5_1CILi128EEENS7_ILi112EEENS7_ILi64EEEEEELi64ENS_6half_tEfNS_4arch4Sm80ELb1ELb0ELb1ELb0ELb1ELb0ELb1ELb0EEENS1_21CollectiveEpilogueFwdINS6_IJS8_SA_S9_EEENS6_IJNS7_ILi1EEESI_SI_EEESC_SE_Li128ELb0ELb1ELb0ELb0EEENS1_30DynamicPersistentTileSchedulerILi128ELi128ELb0ELb1ELb0EEEEEEEEEvNT_6ParamsE)
        /*0048*/ 	.short	0x0210
        /*004a*/ 	.short	0x0428


	//----- nvinfo : EIATTR_SW_WAR
	.align		4
.L_200:
        /*004c*/ 	.byte	0x04, 0x36
        /*004e*/ 	.short	(.L_202 - .L_201)
.L_201:
        /*0050*/ 	.word	0x00000008
.L_202:


//--------------------- .nv.info._ZN7cutlass13device_kernelIN5flash19enable_sm80_to_sm89INS1_16FlashAttnFwdSm80INS1_25CollectiveMainloopFwdSm80ILi4ELi1ELb0EN4cute5tupleIJNS5_1CILi128EEENS7_ILi112EEENS7_ILi64EEEEEELi64ENS_6half_tEfNS_4arch4Sm80ELb1ELb0ELb1ELb1ELb1ELb0ELb1ELb0EEENS1_21CollectiveEpilogueFwdINS6_IJS8_SA_S9_EEENS6_IJNS7_ILi1EEESI_SI_EEESC_SE_Li128ELb1ELb1ELb0ELb0EEENS1_19SingleTileSchedulerILb1ELb0ELb1ELi128EEEEEEEEEvNT_6ParamsE --------------------------
	.section	.nv.info._ZN7cutlass13device_kernelIN5flash19enable_sm80_to_sm89INS1_16FlashAttnFwdSm80INS1_25CollectiveMainloopFwdSm80ILi4ELi1ELb0EN4cute5tupleIJNS5_1CILi128EEENS7_ILi112EEENS7_ILi64EEEEEELi64ENS_6half_tEfNS_4arch4Sm80ELb1ELb0ELb1ELb1ELb1ELb0ELb1ELb0EEENS1_21CollectiveEpilogueFwdINS6_IJS8_SA_S9_EEENS6_IJNS7_ILi1EEESI_SI_EEESC_SE_Li128ELb1ELb1ELb0ELb0EEENS1_19SingleTileSchedulerILb1ELb0ELb1ELi128EEEEEEEEEvNT_6ParamsE,"",@"SHT_CUDA_INFO"
	.sectionflags	@""
	.align	4


	//----- nvinfo : EIATTR_CUDA_API_VERSION
	.align		4
        /*0000*/ 	.byte	0x04, 0x37
        /*0002*/ 	.short	(.L_204 - .L_203)
.L_203:
        /*0004*/ 	.word	0x00000082


	//----- nvinfo : EIATTR_KPARAM_INFO
	.align		4
.L_204:
        /*0008*/ 	.byte	0x04, 0x17
        /*000a*/ 	.short	(.L_206 - .L_205)
.L_205:
        /*000c*/ 	.word	0x00000000
        /*0010*/ 	.short	0x0000
        /*0012*/ 	.short	0x0000
        /*0014*/ 	.byte	0x00, 0xf0, 0x61, 0x10


	//----- nvinfo : EIATTR_SPARSE_MMA_MASK
	.align		4
.L_206:
        /*0018*/ 	.byte	0x03, 0x50
        /*001a*/ 	.short	0x0000


	//----- nvinfo : EIATTR_MAXREG_COUNT
	.align		4
        /*001c*/ 	.byte	0x03, 0x1b
        /*001e*/ 	.short	0x00ff


	//----- nvinfo : EIATTR_MERCURY_ISA_VERSION
	.align		4
        /*0020*/ 	.byte	0x03, 0x5f
        /*0022*/ 	.short	0x0101


	//----- nvinfo : EIATTR_EXIT_INSTR_OFFSETS
	.align		4
        /*0024*/ 	.byte	0x04, 0x1c
        /*0026*/ 	.short	(.L_208 - .L_207)


	//   ....[0]....
.L_207:
        /*0028*/ 	.word	0x00000010


	//----- nvinfo : EIATTR_MAX_THREADS
	.align		4
.L_208:
        /*002c*/ 	.byte	0x04, 0x05
        /*002e*/ 	.short	(.L_210 - .L_209)
.L_209:
        /*0030*/ 	.word	0x00000080
        /*0034*/ 	.word	0x00000001
        /*0038*/ 	.word	0x00000001


	//----- nvinfo : EIATTR_CBANK_PARAM_SIZE
	.align		4
.L_210:
        /*003c*/ 	.byte	0x03, 0x19
        /*003e*/ 	.short	0x0418


	//----- nvinfo : EIATTR_PARAM_CBANK
	.align		4
        /*0040*/ 	.byte	0x04, 0x0a
        /*0042*/ 	.short	(.L_212 - .L_211)
	.align		4
.L_211:
        /*0044*/ 	.word	index@(.nv.constant0._ZN7cutlass13device_kernelIN5flash19enable_sm80_to_sm89INS1_16FlashAttnFwdSm80INS1_25CollectiveMainloopFwdSm80ILi4ELi1ELb0EN4cute5tupleIJNS5_1CILi128EEENS7_ILi112EEENS7_ILi64EEEEEELi64ENS_6half_tEfNS_4arch4Sm80ELb1ELb0ELb1ELb1ELb1ELb0ELb1ELb0EEENS1_21CollectiveEpilogueFwdINS6_IJS8_SA_S9_EEENS6_IJNS7_ILi1EEESI_SI_EEESC_SE_Li128ELb1ELb1ELb0ELb0EEENS1_19SingleTileSchedulerILb1ELb0ELb1ELi128EEEEEEEEEvNT_6ParamsE)
        /*0048*/ 	.short	0x0210
        /*004a*/ 	.short	0x0418


	//----- nvinfo : EIATTR_SW_WAR
	.align		4
.L_212:
        /*004c*/ 	.byte	0x04, 0x36
        /*004e*/ 	.short	(.L_214 - .L_213)
.L_213:
        /*0050*/ 	.word	0x00000008
.L_214:


//--------------------- .nv.info._ZN7cutlass13device_kernelIN5flash19enable_sm80_to_sm89INS1_16FlashAttnFwdSm80INS1_25CollectiveMainloopFwdSm80ILi4ELi1ELb0EN4cute5tupleIJNS5_1CILi128EEENS7_ILi112EEENS7_ILi64EEEEEELi64ENS_6half_tEfNS_4arch4Sm80ELb1ELb0ELb1ELb1ELb1ELb1ELb1ELb0EEENS1_21CollectiveEpilogueFwdINS6_IJS8_SA_S9_EEENS6_IJNS7_ILi1EEESI_SI_EEESC_SE_Li128ELb1ELb1ELb0ELb0EEENS1_19SingleTileSchedulerILb1ELb0ELb1ELi128EEEEEEEEEvNT_6ParamsE --------------------------
	.section	.nv.info._ZN7cutlass13device_kernelIN5flash19enable_sm80_to_sm89INS1_16FlashAttnFwdSm80INS1_25CollectiveMainloopFwdSm80ILi4ELi1ELb0EN4cute5tupleIJNS5_1CILi128EEENS7_ILi112EEENS7_ILi64EEEEEELi64ENS_6half_tEfNS_4arch4Sm80ELb1ELb0ELb1ELb1ELb1ELb1ELb1ELb0EEENS1_21CollectiveEpilogueFwdINS6_IJS8_SA_S9_EEENS6_IJNS7_ILi1EEESI_SI_EEESC_SE_Li128ELb1ELb1ELb0ELb0EEENS1_19SingleTileSchedulerILb1ELb0ELb1ELi128EEEEEEEEEvNT_6ParamsE,"",@"SHT_CUDA_INFO"
	.sectionflags	@""
	.align	4


	//----- nvinfo : EIATTR_CUDA_API_VERSION
	.align		4
        /*0000*/ 	.byte	0x04, 0x37
        /*0002*/ 	.short	(.L_216 - .L_215)
.L_215:
        /*0004*/ 	.word	0x00000082


	//----- nvinfo : EIATTR_KPARAM_INFO
	.align		4
.L_216:
        /*0008*/ 	.byte	0x04, 0x17
        /*000a*/ 	.short	(.L_218 - .L_217)
.L_217:
        /*000c*/ 	.word	0x00000000
        /*0010*/ 	.short	0x0000
        /*0012*/ 	.short	0x0000
        /*0014*/ 	.byte	0x00, 0xf0, 0x61, 0x10


	//----- nvinfo : EIATTR_SPARSE_MMA_MASK
	.align		4
.L_218:
        /*0018*/ 	.byte	0x03, 0x50
        /*001a*/ 	.short	0x0000


	//----- nvinfo : EIATTR_MAXREG_COUNT
	.align		4
        /*001c*/ 	.byte	0x03, 0x1b
        /*001e*/ 	.short	0x00ff


	//----- nvinfo : EIATTR_MERCURY_ISA_VERSION
	.align		4
        /*0020*/ 	.byte	0x03, 0x5f
        /*0022*/ 	.short	0x0101


	//----- nvinfo : EIATTR_EXIT_INSTR_OFFSETS
	.align		4
        /*0024*/ 	.byte	0x04, 0x1c
        /*0026*/ 	.short	(.L_220 - .L_219)


	//   ....[0]....
.L_219:
        /*0028*/ 	.word	0x00000010


	//----- nvinfo : EIATTR_MAX_THREADS
	.align		4
.L_220:
        /*002c*/ 	.byte	0x04, 0x05
        /*002e*/ 	.short	(.L_222 - .L_221)
.L_221:
        /*0030*/ 	.word	0x00000080
        /*0034*/ 	.word	0x00000001
        /*0038*/ 	.word	0x00000001


	//----- nvinfo : EIATTR_CBANK_PARAM_SIZE
	.align		4
.L_222:
        /*003c*/ 	.byte	0x03, 0x19
        /*003e*/ 	.short	0x0418


	//----- nvinfo : EIATTR_PARAM_CBANK
	.align		4
        /*0040*/ 	.byte	0x04, 0x0a
        /*0042*/ 	.short	(.L_224 - .L_223)
	.align		4
.L_223:
        /*0044*/ 	.word	index@(.nv.constant0._ZN7cutlass13device_kernelIN5flash19enable_sm80_to_sm89INS1_16FlashAttnFwdSm80INS1_25CollectiveMainloopFwdSm80ILi4ELi1ELb0EN4cute5tupleIJNS5_1CILi128EEENS7_ILi112EEENS7_ILi64EEEEEELi64ENS_6half_tEfNS_4arch4Sm80ELb1ELb0ELb1ELb1ELb1ELb1ELb1ELb0EEENS1_21CollectiveEpilogueFwdINS6_IJS8_SA_S9_EEENS6_IJNS7_ILi1EEESI_SI_EEESC_SE_Li128ELb1ELb1ELb0ELb0EEENS1_19SingleTileSchedulerILb1ELb0ELb1ELi128EEEEEEEEEvNT_6ParamsE)
        /*0048*/ 	.short	0x0210
        /*004a*/ 	.short	0x0418


	//----- nvinfo : EIATTR_SW_WAR
	.align		4
.L_224:
        /*004c*/ 	.byte	0x04, 0x36
        /*004e*/ 	.short	(.L_226 - .L_225)
.L_225:
        /*0050*/ 	.word	0x00000008
.L_226:


//--------------------- .nv.info._ZN7cutlass13device_kernelIN5flash19enable_sm80_to_sm89INS1_16FlashAttnFwdSm80INS1_25CollectiveMainloopFwdSm80ILi4ELi1ELb0EN4cute5tupleIJNS5_1CILi128EEENS7_ILi112EEENS7_ILi64EEEEEELi64ENS_6half_tEfNS_4arch4Sm80ELb0ELb0ELb0ELb0ELb1ELb0ELb1ELb0EEENS1_21CollectiveEpilogueFwdINS6_IJS8_SA_S9_EEENS6_IJNS7_ILi1EEESI_SI_EEESC_SE_Li128ELb0ELb1ELb0ELb0EEENS1_19SingleTileSchedulerILb0ELb0ELb1ELi128EEEEEEEEEvNT_6ParamsE --------------------------
	.section	.nv.info._ZN7cutlass13device_kernelIN5flash19enable_sm80_to_sm89INS1_16FlashAttnFwdSm80INS1_25CollectiveMainloopFwdSm80ILi4ELi1ELb0EN4cute5tupleIJNS5_1CILi128EEENS7_ILi112EEENS7_ILi64EEEEEELi64ENS_6half_tEfNS_4arch4Sm80ELb0ELb0ELb0ELb0ELb1ELb0ELb1ELb0EEENS1_21CollectiveEpilogueFwdINS6_IJS8_SA_S9_EEENS6_IJNS7_ILi1EEESI_SI_EEESC_SE_Li128ELb0ELb1ELb0ELb0EEENS1_19SingleTileSchedulerILb0ELb0ELb1ELi128EEEEEEEEEvNT_6ParamsE,"",@"SHT_CUDA_INFO"
	.sectionflags	@""
	.align	4


	//----- nvinfo : EIATTR_CUDA_API_VERSION
	.align		4
        /*0000*/ 	.byte	0x04, 0x37
        /*0002*/ 	.short	(.L_228 - .L_227)
.L_227:
        /*0004*/ 	.word	0x00000082


	//----- nvinfo : EIATTR_KPARAM_INFO
	.align		4
.L_228:
        /*0008*/ 	.byte	0x04, 0x17
        /*000a*/ 	.short	(.L_230 - .L_229)
.L_229:
        /*000c*/ 	.word	0x00000000
        /*0010*/ 	.short	0x0000
        /*0012*/ 	.short	0x0000
        /*0014*/ 	.byte	0x00, 0xf0, 0x61, 0x10


	//----- nvinfo : EIATTR_SPARSE_MMA_MASK
	.align		4
.L_230:
        /*0018*/ 	.byte	0x03, 0x50
        /*001a*/ 	.short	0x0000


	//----- nvinfo : EIATTR_MAXREG_COUNT
	.align		4
        /*001c*/ 	.byte	0x03, 0x1b
        /*001e*/ 	.short	0x00ff


	//----- nvinfo : EIATTR_MERCURY_ISA_VERSION
	.align		4
        /*0020*/ 	.byte	0x03, 0x5f
        /*0022*/ 	.short	0x0101


	//----- nvinfo : EIATTR_EXIT_INSTR_OFFSETS
	.align		4
        /*0024*/ 	.byte	0x04, 0x1c
        /*0026*/ 	.short	(.L_232 - .L_231)


	//   ....[0]....
.L_231:
        /*0028*/ 	.word	0x00000010


	//----- nvinfo : EIATTR_MAX_THREADS
	.align		4
.L_232:
        /*002c*/ 	.byte	0x04, 0x05
        /*002e*/ 	.short	(.L_234 - .L_233)
.L_233:
        /*0030*/ 	.word	0x00000080
        /*0034*/ 	.word	0x00000001
        /*0038*/ 	.word	0x00000001


	//----- nvinfo : EIATTR_CBANK_PARAM_SIZE
	.align		4
.L_234:
        /*003c*/ 	.byte	0x03, 0x19
        /*003e*/ 	.short	0x0418


	//----- nvinfo : EIATTR_PARAM_CBANK
	.align		4
        /*0040*/ 	.byte	0x04, 0x0a
        /*0042*/ 	.short	(.L_236 - .L_235)
	.align		4
.L_235:
        /*0044*/ 	.word	index@(.nv.constant0._ZN7cutlass13device_kernelIN5flash19enable_sm80_to_sm89INS1_16FlashAttnFwdSm80INS1_25CollectiveMainloopFwdSm80ILi4ELi1ELb0EN4cute5tupleIJNS5_1CILi128EEENS7_ILi112EEENS7_ILi64EEEEEELi64ENS_6half_tEfNS_4arch4Sm80ELb0ELb0ELb0ELb0ELb1ELb0ELb1ELb0EEENS1_21CollectiveEpilogueFwdINS6_IJS8_SA_S9_EEENS6_IJNS7_ILi1EEESI_SI_EEESC_SE_Li128ELb0ELb1ELb0ELb0EEENS1_19SingleTileSchedulerILb0ELb0ELb1ELi128EEEEEEEEEvNT_6ParamsE)
        /*0048*/ 	.short	0x0210
        /*004a*/ 	.short	0x0418


	//----- nvinfo : EIATTR_SW_WAR
	.align		4
.L_236:
        /*004c*/ 	.byte	0x04, 0x36
        /*004e*/ 	.short	(.L_238 - .L_237)
.L_237:
        /*0050*/ 	.word	0x00000008
.L_238:


//--------------------- .nv.info._ZN7cutlass13device_kernelIN5flash19enable_sm80_to_sm89INS1_16FlashAttnFwdSm80INS1_25CollectiveMainloopFwdSm80ILi4ELi1ELb0EN4cute5tupleIJNS5_1CILi128EEENS7_ILi112EEENS7_ILi64EEEEEELi64ENS_6half_tEfNS_4arch4Sm80ELb0ELb0ELb0ELb1ELb1ELb0ELb1ELb0EEENS1_21CollectiveEpilogueFwdINS6_IJS8_SA_S9_EEENS6_IJNS7_ILi1EEESI_SI_EEESC_SE_Li128ELb1ELb1ELb0ELb0EEENS1_19SingleTileSchedulerILb1ELb0ELb1ELi128EEEEEEEEEvNT_6ParamsE --------------------------
	.section	.nv.info._ZN7cutlass13device_kernelIN5flash19enable_sm80_to_sm89INS1_16FlashAttnFwdSm80INS1_25CollectiveMainloopFwdSm80ILi4ELi1ELb0EN4cute5tupleIJNS5_1CILi128EEENS7_ILi112EEENS7_ILi64EEEEEELi64ENS_6half_tEfNS_4arch4Sm80ELb0ELb0ELb0ELb1ELb1ELb0ELb1ELb0EEENS1_21CollectiveEpilogueFwdINS6_IJS8_SA_S9_EEENS6_IJNS7_ILi1EEESI_SI_EEESC_SE_Li128ELb1ELb1ELb0ELb0EEENS1_19SingleTileSchedulerILb1ELb0ELb1ELi128EEEEEEEEEvNT_6ParamsE,"",@"SHT_CUDA_INFO"
	.sectionflags	@""
	.align	4


	//----- nvinfo : EIATTR_CUDA_API_VERSION
	.align		4
        /*0000*/ 	.byte	0x04, 0x37
        /*0002*/ 	.short	(.L_240 - .L_239)
.L_239:
        /*0004*/ 	.word	0x00000082


	//----- nvinfo : EIATTR_KPARAM_INFO
	.align		4
.L_240:
        /*0008*/ 	.byte	0x04, 0x17
        /*000a*/ 	.short	(.L_242 - .L_241)
.L_241:
        /*000c*/ 	.word	0x00000000
        /*0010*/ 	.short	0x0000
        /*0012*/ 	.short	0x0000
        /*0014*/ 	.byte	0x00, 0xf0, 0x61, 0x10


	//----- nvinfo : EIATTR_SPARSE_MMA_MASK
	.align		4
.L_242:
        /*0018*/ 	.byte	0x03, 0x50
        /*001a*/ 	.short	0x0000


	//----- nvinfo : EIATTR_MAXREG_COUNT
	.align		4
        /*001c*/ 	.byte	0x03, 0x1b
        /*001e*/ 	.short	0x00ff


	//----- nvinfo : EIATTR_MERCURY_ISA_VERSION
	.align		4
        /*0020*/ 	.byte	0x03, 0x5f
        /*0022*/ 	.short	0x0101


	//----- nvinfo : EIATTR_EXIT_INSTR_OFFSETS
	.align		4
        /*0024*/ 	.byte	0x04, 0x1c
        /*0026*/ 	.short	(.L_244 - .L_243)


	//   ....[0]....
.L_243:
        /*0028*/ 	.word	0x00000010


	//----- nvinfo : EIATTR_MAX_THREADS
	.align		4
.L_244:
        /*002c*/ 	.byte	0x04, 0x05
        /*002e*/ 	.short	(.L_246 - .L_245)
.L_245:
        /*0030*/ 	.word	0x00000080
        /*0034*/ 	.word	0x00000001
        /*0038*/ 	.word	0x00000001


	//----- nvinfo : EIATTR_CBANK_PARAM_SIZE
	.align		4
.L_246:
        /*003c*/ 	.byte	0x03, 0x19
        /*003e*/ 	.short	0x0418


	//----- nvinfo : EIATTR_PARAM_CBANK
	.align		4
        /*0040*/ 	.byte	0x04, 0x0a
        /*0042*/ 	.short	(.L_248 - .L_247)
	.align		4
.L_247:
        /*0044*/ 	.word	index@(.nv.constant0._ZN7cutlass13device_kernelIN5flash19enable_sm80_to_sm89INS1_16FlashAttnFwdSm80INS1_25CollectiveMainloopFwdSm80ILi4ELi1ELb0EN4cute5tupleIJNS5_1CILi128EEENS7_ILi112EEENS7_ILi64EEEEEELi64ENS_6half_tEfNS_4arch4Sm80ELb0ELb0ELb0ELb1ELb1ELb0ELb1ELb0EEENS1_21CollectiveEpilogueFwdINS6_IJS8_SA_S9_EEENS6_IJNS7_ILi1EEESI_SI_EEESC_SE_Li128ELb1ELb1ELb0ELb0EEENS1_19SingleTileSchedulerILb1ELb0ELb1ELi128EEEEEEEEEvNT_6ParamsE)
        /*0048*/ 	.short	0x0210
        /*004a*/ 	.short	0x0418


	//----- nvinfo : EIATTR_SW_WAR
	.align		4
.L_248:
        /*004c*/ 	.byte	0x04, 0x36
        /*004e*/ 	.short	(.L_250 - .L_249)
.L_249:
        /*0050*/ 	.word	0x00000008
.L_250:


//--------------------- .nv.info._ZN7cutlass13device_kernelIN5flash19enable_sm80_to_sm89INS1_16FlashAttnFwdSm80INS1_25CollectiveMainloopFwdSm80ILi4ELi1ELb0EN4cute5tupleIJNS5_1CILi128EEENS7_ILi112EEENS7_ILi64EEEEEELi64ENS_6half_tEfNS_4arch4Sm80ELb0ELb0ELb0ELb1ELb1ELb1ELb1ELb0EEENS1_21CollectiveEpilogueFwdINS6_IJS8_SA_S9_EEENS6_IJNS7_ILi1EEESI_SI_EEESC_SE_Li128ELb1ELb1ELb0ELb0EEENS1_19SingleTileSchedulerILb1ELb0ELb1ELi128EEEEEEEEEvNT_6ParamsE --------------------------
	.section	.nv.info._ZN7cutlass13device_kernelIN5flash19enable_sm80_to_sm89INS1_16FlashAttnFwdSm80INS1_25CollectiveMainloopFwdSm80ILi4ELi1ELb0EN4cute5tupleIJNS5_1CILi128EEENS7_ILi112EEENS7_ILi64EEEEEELi64ENS_6half_tEfNS_4arch4Sm80ELb0ELb0ELb0ELb1ELb1ELb1ELb1ELb0EEENS1_21CollectiveEpilogueFwdINS6_IJS8_SA_S9_EEENS6_IJNS7_ILi1EEESI_SI_EEESC_SE_Li128ELb1ELb1ELb0ELb0EEENS1_19SingleTileSchedulerILb1ELb0ELb1ELi128EEEEEEEEEvNT_6ParamsE,"",@"SHT_CUDA_INFO"
	.sectionflags	@""
	.align	4


	//----- nvinfo : EIATTR_CUDA_API_VERSION
	.align		4
        /*0000*/ 	.byte	0x04, 0x37
        /*0002*/ 	.short	(.L_252 - .L_251)
.L_251:
        /*0004*/ 	.word	0x00000082


	//----- nvinfo : EIATTR_KPARAM_INFO
	.align		4
.L_252:
        /*0008*/ 	.byte	0x04, 0x17
        /*000a*/ 	.short	(.L_254 - .L_253)
.L_253:
        /*000c*/ 	.word	0x00000000
        /*0010*/ 	.short	0x0000
        /*0012*/ 	.short	0x0000
        /*0014*/ 	.byte	0x00, 0xf0, 0x61, 0x10


	//----- nvinfo : EIATTR_SPARSE_MMA_MASK
	.align		4
.L_254:
        /*0018*/ 	.byte	0x03, 0x50
        /*001a*/ 	.short	0x0000


	//----- nvinfo : EIATTR_MAXREG_COUNT
	.align		4
        /*001c*/ 	.byte	0x03, 0x1b
        /*001e*/ 	.short	0x00ff


	//----- nvinfo : EIATTR_MERCURY_ISA_VERSION
	.align		4
        /*0020*/ 	.byte	0x03, 0x5f
        /*0022*/ 	.short	0x0101


	//----- nvinfo : EIATTR_EXIT_INSTR_OFFSETS
	.align		4
        /*0024*/ 	.byte	0x04, 0x1c
        /*0026*/ 	.short	(.L_256 - .L_255)


	//   ....[0]....
.L_255:
        /*0028*/ 	.word	0x00000010


	//----- nvinfo : EIATTR_MAX_THREADS
	.align		4
.L_256:
        /*002c*/ 	.byte	0x04, 0x05
        /*002e*/ 	.short	(.L_258 - .L_257)
.L_257:
        /*0030*/ 	.word	0x00000080
        /*0034*/ 	.word	0x00000001
        /*0038*/ 	.word	0x00000001


	//----- nvinfo : EIATTR_CBANK_PARAM_SIZE
	.align		4
.L_258:
        /*003c*/ 	.byte	0x03, 0x19
        /*003e*/ 	.short	0x0418


	//----- nvinfo : EIATTR_PARAM_CBANK
	.align		4
        /*0040*/ 	.byte	0x04, 0x0a
        /*0042*/ 	.short	(.L_260 - .L_259)
	.align		4
.L_259:
        /*0044*/ 	.word	index@(.nv.constant0._ZN7cutlass13device_kernelIN5flash19enable_sm80_to_sm89INS1_16FlashAttnFwdSm80INS1_25CollectiveMainloopFwdSm80ILi4ELi1ELb0EN4cute5tupleIJNS5_1CILi128EEENS7_ILi112EEENS7_ILi64EEEEEELi64ENS_6half_tEfNS_4arch4Sm80ELb0ELb0ELb0ELb1ELb1ELb1ELb1ELb0EEENS1_21CollectiveEpilogueFwdINS6_IJS8_SA_S9_EEENS6_IJNS7_ILi1EEESI_SI_EEESC_SE_Li128ELb1ELb1ELb0ELb0EEENS1_19SingleTileSchedulerILb1ELb0ELb1ELi128EEEEEEEEEvNT_6ParamsE)
        /*0048*/ 	.short	0x0210
        /*004a*/ 	.short	0x0418


	//----- nvinfo : EIATTR_SW_WAR
	.align		4
.L_260:
        /*004c*/ 	.byte	0x04, 0x36
        /*004e*/ 	.short	(.L_262 - .L_261)
.L_261:
        /*0050*/ 	.word	0x00000008
.L_262:


//--------------------- .nv.info._ZN7cutlass13device_kernelIN5flash19enable_sm80_to_sm89INS1_16FlashAttnFwdSm80INS1_25CollectiveMainloopFwdSm80ILi4ELi1ELb0EN4cute5tupleIJNS5_1CILi128EEENS7_ILi96EEENS7_ILi64EEEEEELi64ENS_6half_tEfNS_4arch4Sm80ELb0ELb1ELb0ELb0ELb1ELb0ELb1ELb0EEENS1_21CollectiveEpilogueFwdINS6_IJS8_SA_S9_EEENS6_IJNS7_ILi1EEESI_SI_EEESC_SE_Li128ELb0ELb1ELb0ELb0EEENS1_19SingleTileSchedulerILb0ELb0ELb1ELi128EEEEEEEEEvNT_6ParamsE --------------------------
	.section	.nv.info._ZN7cutlass13device_kernelIN5flash19enable_sm80_to_sm89INS1_16FlashAttnFwdSm80INS1_25CollectiveMainloopFwdSm80ILi4ELi1ELb0EN4cute5tupleIJNS5_1CILi128EEENS7_ILi96EEENS7_ILi64EEEEEELi64ENS_6half_tEfNS_4arch4Sm80ELb0ELb1ELb0ELb0ELb1ELb0ELb1ELb0EEENS1_21CollectiveEpilogueFwdINS6_IJS8_SA_S9_EEENS6_IJNS7_ILi1EEESI_SI_EEESC_SE_Li128ELb0ELb1ELb0ELb0EEENS1_19SingleTileSchedulerILb0ELb0ELb1ELi128EEEEEEEEEvNT_6ParamsE,"",@"SHT_CUDA_INFO"
	.sectionflags	@""
	.align	4


	//----- nvinfo : EIATTR_CUDA_API_VERSION
	.align		4
        /*0000*/ 	.byte	0x04, 0x37
        /*0002*/ 	.short	(.L_264 - .L_263)
.L_263:
        /*0004*/ 	.word	0x00000082


	//----- nvinfo : EIATTR_KPARAM_INFO
	.align		4
.L_264:
        /*0008*/ 	.byte	0x04, 0x17
        /*000a*/ 	.short	(.L_266 - .L_265)
.L_265:
        /*000c*/ 	.word	0x00000000
        /*0010*/ 	.short	0x0000
        /*0012*/ 	.short	0x0000
        /*0014*/ 	.byte	0x00, 0xf0, 0x61, 0x10


	//----- nvinfo : EIATTR_SPARSE_MMA_MASK
	.align		4
.L_266:
        /*0018*/ 	.byte	0x03, 0x50
        /*001a*/ 	.short	0x0000


	//----- nvinfo : EIATTR_MAXREG_COUNT
	.align		4
        /*001c*/ 	.byte	0x03, 0x1b
        /*001e*/ 	.short	0x00ff


	//----- nvinfo : EIATTR_MERCURY_ISA_VERSION
	.align		4
        /*0020*/ 	.byte	0x03, 0x5f
        /*0022*/ 	.short	0x0101


	//----- nvinfo : EIATTR_EXIT_INSTR_OFFSETS
	.align		4
        /*0024*/ 	.byte	0x04, 0x1c
        /*0026*/ 	.short	(.L_268 - .L_267)


	//   ....[0]....
.L_267:
        /*0028*/ 	.word	0x00000010


	//----- nvinfo : EIATTR_MAX_THREADS
	.align		4
.L_268:
        /*002c*/ 	.byte	0x04, 0x05
        /*002e*/ 	.short	(.L_270 - .L_269)
.L_269:
        /*0030*/ 	.word	0x00000080
        /*0034*/ 	.word	0x00000001
        /*0038*/ 	.word	0x00000001


	//----- nvinfo : EIATTR_CBANK_PARAM_SIZE
	.align		4
.L_270:
        /*003c*/ 	.byte	0x03, 0x19
        /*003e*/ 	.short	0x0418


	//----- nvinfo : EIATTR_PARAM_CBANK
	.align		4
        /*0040*/ 	.byte	0x04, 0x0a
        /*0042*/ 	.short	(.L_272 - .L_271)
	.align		4
.L_271:
        /*0044*/ 	.word	index@(.nv.constant0._ZN7cutlass13device_kernelIN5flash19enable_sm80_to_sm89INS1_16FlashAttnFwdSm80INS1_25CollectiveMainloopFwdSm80ILi4ELi1ELb0EN4cute5tupleIJNS5_1CILi128EEENS7_ILi96EEENS7_ILi64EEEEEELi64ENS_6half_tEfNS_4arch4Sm80ELb0ELb1ELb0ELb0ELb1ELb0ELb1ELb0EEENS1_21CollectiveEpilogueFwdINS6_IJS8_SA_S9_EEENS6_IJNS7_ILi1EEESI_SI_EEESC_SE_Li128ELb0ELb1ELb0ELb0EEENS1_19SingleTileSchedulerILb0ELb0ELb1ELi128EEEEEEEEEvNT_6ParamsE)
        /*0048*/ 	.short	0x0210
        /*004a*/ 	.short	0x0418


	//----- nvinfo : EIATTR_SW_WAR
	.align		4
.L_272:
        /*004c*/ 	.byte	0x04, 0x36
        /*004e*/ 	.short	(.L_274 - .L_273)
.L_273:
        /*0050*/ 	.word	0x00000008
.L_274:


//--------------------- .nv.info._ZN7cutlass13device_kernelIN5flash19enable_sm80_to_sm89INS1_16FlashAttnFwdSm80INS1_25CollectiveMainloopFwdSm80ILi4ELi1ELb0EN4cute5tupleIJNS5_1CILi128EEENS7_ILi96EEENS7_ILi64EEEEEELi64ENS_6half_tEfNS_4arch4Sm80ELb0ELb1ELb0ELb1ELb1ELb0ELb1ELb0EEENS1_21CollectiveEpilogueFwdINS6_IJS8_SA_S9_EEENS6_IJNS7_ILi1EEESI_SI_EEESC_SE_Li128ELb1ELb1ELb0ELb0EEENS1_19SingleTileSchedulerILb1ELb0ELb1ELi128EEEEEEEEEvNT_6ParamsE --------------------------
	.section	.nv.info._ZN7cutlass13device_kernelIN5flash19enable_sm80_to_sm89INS1_16FlashAttnFwdSm80INS1_25CollectiveMainloopFwdSm80ILi4ELi1ELb0EN4cute5tupleIJNS5_1CILi128EEENS7_ILi96EEENS7_ILi64EEEEEELi64ENS_6half_tEfNS_4arch4Sm80ELb0ELb1ELb0ELb1ELb1ELb0ELb1ELb0EEENS1_21CollectiveEpilogueFwdINS6_IJS8_SA_S9_EEENS6_IJNS7_ILi1EEESI_SI_EEESC_SE_Li128ELb1ELb1ELb0ELb0EEENS1_19SingleTileSchedulerILb1ELb0ELb1ELi128EEEEEEEEEvNT_6ParamsE,"",@"SHT_CUDA_INFO"
	.sectionflags	@""
	.align	4


	//----- nvinfo : EIATTR_CUDA_API_VERSION
	.align		4
        /*0000*/ 	.byte	0x04, 0x37
        /*0002*/ 	.short	(.L_276 - .L_275)
.L_275:
        /*0004*/ 	.word	0x00000082


	//----- nvinfo : EIATTR_KPARAM_INFO
	.align		4
.L_276:
        /*0008*/ 	.byte	0x04, 0x17
        /*000a*/ 	.short	(.L_278 - .L_277)
.L_277:
        /*000c*/ 	.word	0x00000000
        /*0010*/ 	.short	0x0000
        /*0012*/ 	.short	0x0000
        /*0014*/ 	.byte	0x00, 0xf0, 0x61, 0x10


	//----- nvinfo : EIATTR_SPARSE_MMA_MASK
	.align		4
.L_278:
        /*0018*/ 	.byte	0x03, 0x50
        /*001a*/ 	.short	0x0000


	//----- nvinfo : EIATTR_MAXREG_COUNT
	.align		4
        /*001c*/ 	.byte	0x03, 0x1b
        /*001e*/ 	.short	0x00ff


	//----- nvinfo : EIATTR_MERCURY_ISA_VERSION
	.align		4
        /*0020*/ 	.byte	0x03, 0x5f
        /*0022*/ 	.short	0x0101


	//----- nvinfo : EIATTR_EXIT_INSTR_OFFSETS
	.align		4
        /*0024*/ 	.byte	0x04, 0x1c
        /*0026*/ 	.short	(.L_280 - .L_279)


	//   ....[0]....
.L_279:
        /*0028*/ 	.word	0x00000010


	//----- nvinfo : EIATTR_MAX_THREADS
	.align		4
.L_280:
        /*002c*/ 	.byte	0x04, 0x05
        /*002e*/ 	.short	(.L_282 - .L_281)
.L_281:
        /*0030*/ 	.word	0x00000080
        /*0034*/ 	.word	0x00000001
        /*0038*/ 	.word	0x00000001


	//----- nvinfo : EIATTR_CBANK_PARAM_SIZE
	.align		4
.L_282:
        /*003c*/ 	.byte	0x03, 0x19
        /*003e*/ 	.short	0x0418


	//----- nvinfo : EIATTR_PARAM_CBANK
	.align		4
        /*0040*/ 	.byte	0x04, 0x0a
        /*0042*/ 	.short	(.L_284 - .L_283)
	.align		4
.L_283:
        /*0044*/ 	.word	index@(.nv.constant0._ZN7cutlass13device_kernelIN5flash19enable_sm80_to_sm89INS1_16FlashAttnFwdSm80INS1_25CollectiveMainloopFwdSm80ILi4ELi1ELb0EN4cute5tupleIJNS5_1CILi128EEENS7_ILi96EEENS7_ILi64EEEEEELi64ENS_6half_tEfNS_4arch4Sm80ELb0ELb1ELb0ELb1ELb1ELb0ELb1ELb0EEENS1_21CollectiveEpilogueFwdINS6_IJS8_SA_S9_EEENS6_IJNS7_ILi1EEESI_SI_EEESC_SE_Li128ELb1ELb1ELb0ELb0EEENS1_19SingleTileSchedulerILb1ELb0ELb1ELi128EEEEEEEEEvNT_6ParamsE)
        /*0048*/ 	.short	0x0210
        /*004a*/ 	.short	0x0418


	//----- nvinfo : EIATTR_SW_WAR
	.align		4
.L_284:
        /*004c*/ 	.byte	0x04, 0x36
        /*004e*/ 	.short	(.L_286 - .L_285)
.L_285:
        /*0050*/ 	.word	0x00000008
.L_286:


//--------------------- .nv.info._ZN7cutlass13device_kernelIN5flash19enable_sm80_to_sm89INS1_16FlashAttnFwdSm80INS1_25CollectiveMainloopFwdSm80ILi4ELi1ELb0EN4cute5tupleIJNS5_1CILi128EEENS7_ILi96EEENS7_ILi64EEEEEELi64ENS_6half_tEfNS_4arch4Sm80ELb0ELb1ELb0ELb1ELb1ELb1ELb1ELb0EEENS1_21CollectiveEpilogueFwdINS6_IJS8_SA_S9_EEENS6_IJNS7_ILi1EEESI_SI_EEESC_SE_Li128ELb1ELb1ELb0ELb0EEENS1_19SingleTileSchedulerILb1ELb0ELb1ELi128EEEEEEEEEvNT_6ParamsE --------------------------
	.section	.nv.info._ZN7cutlass13device_kernelIN5flash19enable_sm80_to_sm89INS1_16FlashAttnFwdSm80INS1_25CollectiveMainloopFwdSm80ILi4ELi1ELb0EN4cute5tupleIJNS5_1CILi128EEENS7_ILi96EEENS7_ILi64EEEEEELi64ENS_6half_tEfNS_4arch4Sm80ELb0ELb1ELb0ELb1ELb1ELb1ELb1ELb0EEENS1_21CollectiveEpilogueFwdINS6_IJS8_SA_S9_EEENS6_IJNS7_ILi1EEESI_SI_EEESC_SE_Li128ELb1ELb1ELb0ELb0EEENS1_19SingleTileSchedulerILb1ELb0ELb1ELi128EEEEEEEEEvNT_6ParamsE,"",@"SHT_CUDA_INFO"
	.sectionflags	@""
	.align	4


	//----- nvinfo : EIATTR_CUDA_API_VERSION
	.align		4
        /*0000*/ 	.byte	0x04, 0x37
        /*0002*/ 	.short	(.L_288 - .L_287)
.L_287:
        /*0004*/ 	.word	0x00000082


	//----- nvinfo : EIATTR_KPARAM_INFO
	.align		4
.L_288:
        /*0008*/ 	.byte	0x04, 0x17
        /*000a*/ 	.short	(.L_290 - .L_289)
.L_289:
        /*000c*/ 	.word	0x00000000
        /*0010*/ 	.short	0x0000
        /*0012*/ 	.short	0x0000
        /*0014*/ 	.byte	0x00, 0xf0, 0x61, 0x10


	//----- nvinfo : EIATTR_SPARSE_MMA_MASK
	.align		4
.L_290:
        /*0018*/ 	.byte	0x03, 0x50
        /*001a*/ 	.short	0x0000


	//----- nvinfo : EIATTR_MAXREG_COUNT
	.align		4
        /*001c*/ 	.byte	0x03, 0x1b
        /*001e*/ 	.short	0x00ff


	//----- nvinfo : EIATTR_MERCURY_ISA_VERSION
	.align		4
        /*0020*/ 	.byte	0x03, 0x5f
        /*0022*/ 	.short	0x0101


	//----- nvinfo : EIATTR_EXIT_INSTR_OFFSETS
	.align		4
        /*0024*/ 	.byte	0x04, 0x1c
        /*0026*/ 	.short	(.L_292 - .L_291)


	//   ....[0]....
.L_291:
        /*0028*/ 	.word	0x00000010


	//----- nvinfo : EIATTR_MAX_THREADS
	.align		4
.L_292:
        /*002c*/ 	.byte	0x04, 0x05
        /*002e*/ 	.short	(.L_294 - .L_293)
.L_293:
        /*0030*/ 	.word	0x00000080
        /*0034*/ 	.word	0x00000001
        /*0038*/ 	.word	0x00000001


	//----- nvinfo : EIATTR_CBANK_PARAM_SIZE
	.align		4
.L_294:
        /*003c*/ 	.byte	0x03, 0x19
        /*003e*/ 	.short	0x0418


	//----- nvinfo : EIATTR_PARAM_CBANK
	.align		4
        /*0040*/ 	.byte	0x04, 0x0a
        /*0042*/ 	.short	(.L_296 - .L_295)
	.align		4
.L_295:
        /*0044*/ 	.word	index@(.nv.constant0._ZN7cutlass13device_kernelIN5flash19enable_sm80_to_sm89INS1_16FlashAttnFwdSm80INS1_25CollectiveMainloopFwdSm80ILi4ELi1ELb0EN4cute5tupleIJNS5_1CILi128EEENS7_ILi96EEENS7_ILi64EEEEEELi64ENS_6half_tEfNS_4arch4Sm80ELb0ELb1ELb0ELb1ELb1ELb1ELb1ELb0EEENS1_21CollectiveEpilogueFwdINS6_IJS8_SA_S9_EEENS6_IJNS7_ILi1EEESI_SI_EEESC_SE_Li128ELb1ELb1ELb0ELb0EEENS1_19SingleTileSchedulerILb1ELb0ELb1ELi128EEEEEEEEEvNT_6ParamsE)
        /*0048*/ 	.short	0x0210
        /*004a*/ 	.short	0x0418


	//----- nvinfo : EIATTR_SW_WAR
	.align		4
.L_296:
        /*004c*/ 	.byte	0x04, 0x36
        /*004e*/ 	.short	(.L_298 - .L_297)
.L_297:
        /*0050*/ 	.word	0x00000008
.L_298:


//--------------------- .nv.info._ZN7cutlass13device_kernelIN5flash19enable_sm80_to_sm89INS1_16FlashAttnFwdSm80INS1_25CollectiveMainloopFwdSm80ILi4ELi1ELb0EN4cute5tupleIJNS5_1CILi128EEENS7_ILi112EEENS7_ILi64EEEEEELi64ENS_6half_tEfNS_4arch4Sm80ELb1ELb0ELb0ELb0ELb1ELb0ELb1ELb0EEENS1_21CollectiveEpilogueFwdINS6_IJS8_SA_S9_EEENS6_IJNS7_ILi1EEESI_SI_EEESC_SE_Li128ELb0ELb1ELb0ELb0EEENS1_30DynamicPersistentTileSchedulerILi128ELi128ELb0ELb1ELb0EEEEEEEEEvNT_6ParamsE --------------------------
	.section	.nv.info._ZN7cutlass13device_kernelIN5flash19enable_sm80_to_sm89INS1_16FlashAttnFwdSm80INS1_25CollectiveMainloopFwdSm80ILi4ELi1ELb0EN4cute5tupleIJNS5_1CILi128EEENS7_ILi112EEENS7_ILi64EEEEEELi64ENS_6half_tEfNS_4arch4Sm80ELb1ELb0ELb0ELb0ELb1ELb0ELb1ELb0EEENS1_21CollectiveEpilogueFwdINS6_IJS8_SA_S9_EEENS6_IJNS7_ILi1EEESI_SI_EEESC_SE_Li128ELb0ELb1ELb0ELb0EEENS1_30DynamicPersistentTileSchedulerILi128ELi128ELb0ELb1ELb0EEEEEEEEEvNT_6ParamsE,"",@"SHT_CUDA_INFO"
	.sectionflags	@""
	.align	4


	//----- nvinfo : EIATTR_CUDA_API_VERSION
	.align		4
        /*0000*/ 	.byte	0x04, 0x37
        /*0002*/ 	.short	(.L_300 - .L_299)
.L_299:
        /*0004*/ 	.word	0x00000082


	//----- nvinfo : EIATTR_KPARAM_INFO
	.align		4
.L_300:
        /*0008*/ 	.byte	0x04, 0x17
        /*000a*/ 	.short	(.L_302 - .L_301)
.L_301:
        /*000c*/ 	.word	0x00000000
        /*0010*/ 	.short	0x0000
        /*0012*/ 	.short	0x0000
        /*0014*/ 	.byte	0x00, 0xf0, 0xa1, 0x10


	//----- nvinfo : EIATTR_SPARSE_MMA_MASK
	.align		4
.L_302:
        /*0018*/ 	.byte	0x03, 0x50
        /*001a*/ 	.short	0x0000


	//----- nvinfo : EIATTR_MAXREG_COUNT
	.align		4
        /*001c*/ 	.byte	0x03, 0x1b
        /*001e*/ 	.short	0x00ff


	//----- nvinfo : EIATTR_MERCURY_ISA_VERSION
	.align		4
        /*0020*/ 	.byte	0x03, 0x5f
        /*0022*/ 	.short	0x0101


	//----- nvinfo : EIATTR_EXIT_INSTR_OFFSETS
	.align		4
        /*0024*/ 	.byte	0x04, 0x1c
        /*0026*/ 	.short	(.L_304 - .L_303)


	//   ....[0]....
.L_303:
        /*0028*/ 	.word	0x00000010


	//----- nvinfo : EIATTR_MAX_THREADS
	.align		4
.L_304:
        /*002c*/ 	.byte	0x04, 0x05
        /*002e*/ 	.short	(.L_306 - .L_305)
.L_305:
        /*0030*/ 	.word	0x00000080
        /*0034*/ 	.word	0x00000001
        /*0038*/ 	.word	0x00000001


	//----- nvinfo : EIATTR_CBANK_PARAM_SIZE
	.align		4
.L_306:
        /*003c*/ 	.byte	0x03, 0x19
        /*003e*/ 	.short	0x0428


	//----- nvinfo : EIATTR_PARAM_CBANK
	.align		4
        /*0040*/ 	.byte	0x04, 0x0a
        /*0042*/ 	.short	(.L_308 - .L_307)
	.align		4
.L_307:
        /*0044*/ 	.word	index@(.nv.constant0._ZN7cutlass13device_kernelIN5flash19enable_sm80_to_sm89INS1_16FlashAttnFwdSm80INS1_25CollectiveMainloopFwdSm80ILi4ELi1ELb0EN4cute5tupleIJNS5_1CILi128EEENS7_ILi112EEENS7_ILi64EEEEEELi64ENS_6half_tEfNS_4arch4Sm80ELb1ELb0ELb0ELb0ELb1ELb0ELb1ELb0EEENS1_21CollectiveEpilogueFwdINS6_IJS8_SA_S9_EEENS6_IJNS7_ILi1EEESI_SI_EEESC_SE_Li128ELb0ELb1ELb0ELb0EEENS1_30DynamicPersistentTileSchedulerILi128ELi128ELb0ELb1ELb0EEEEEEEEEvNT_6ParamsE)
        /*0048*/ 	.short	0x0210
        /*004a*/ 	.short	0x0428


	//----- nvinfo : EIATTR_SW_WAR
	.align		4
.L_308:
        /*004c*/ 	.byte	0x04, 0x36
        /*004e*/ 	.short	(.L_310 - .L_309)
.L_309:
        /*0050*/ 	.word	0x00000008
.L_310:


//--------------------- .nv.info._ZN7cutlass13device_kernelIN5flash19enable_sm80_to_sm89INS1_16FlashAttnFwdSm80INS1_25CollectiveMainloopFwdSm80ILi4ELi1ELb0EN4cute5tupleIJNS5_1CILi128EEENS7_ILi112EEENS7_ILi64EEEEEELi64ENS_6half_tEfNS_4arch4Sm80ELb1ELb0ELb0ELb1ELb1ELb0ELb1ELb0EEENS1_21CollectiveEpilogueFwdINS6_IJS8_SA_S9_EEENS6_IJNS7_ILi1EEESI_SI_EEESC_SE_Li128ELb1ELb1ELb0ELb0EEENS1_19SingleTileSchedulerILb1ELb0ELb1ELi128EEEEEEEEEvNT_6ParamsE --------------------------
	.section	.nv.info._ZN7cutlass13device_kernelIN5flash19enable_sm80_to_sm89INS1_16FlashAttnFwdSm80INS1_25CollectiveMainloopFwdSm80ILi4ELi1ELb0EN4cute5tupleIJNS5_1CILi128EEENS7_ILi112EEENS7_ILi64EEEEEELi64ENS_6half_tEfNS_4arch4Sm80ELb1ELb0ELb0ELb1ELb1ELb0ELb1ELb0EEENS1_21CollectiveEpilogueFwdINS6_IJS8_SA_S9_EEENS6_IJNS7_ILi1EEESI_SI_EEESC_SE_Li128ELb1ELb1ELb0ELb0EEENS1_19SingleTileSchedulerILb1ELb0ELb1ELi128EEEEEEEEEvNT_6ParamsE,"",@"SHT_CUDA_INFO"
	.sectionflags	@""
	.align	4


	//----- nvinfo : EIATTR_CUDA_API_VERSION
	.align		4
        /*0000*/ 	.byte	0x04, 0x37
        /*0002*/ 	.short	(.L_312 - .L_311)
.L_311:
        /*0004*/ 	.word	0x00000082


	//----- nvinfo : EIATTR_KPARAM_INFO
	.align		4
.L_312:
        /*0008*/ 	.byte	0x04, 0x17
        /*000a*/ 	.short	(.L_314 - .L_313)
.L_313:
        /*000c*/ 	.word	0x00000000
        /*0010*/ 	.short	0x0000
        /*0012*/ 	.short	0x0000
        /*0014*/ 	.byte	0x00, 0xf0, 0x61, 0x10


	//----- nvinfo : EIATTR_SPARSE_MMA_MASK
	.align		4
.L_314:
        /*0018*/ 	.byte	0x03, 0x50
        /*001a*/ 	.short	0x0000


	//----- nvinfo : EIATTR_MAXREG_COUNT
	.align		4
        /*001c*/ 	.byte	0x03, 0x1b
        /*001e*/ 	.short	0x00ff


	//----- nvinfo : EIATTR_MERCURY_ISA_VERSION
	.align		4
        /*0020*/ 	.byte	0x03, 0x5f
        /*0022*/ 	.short	0x0101


	//----- nvinfo : EIATTR_EXIT_INSTR_OFFSETS
	.align		4
        /*0024*/ 	.byte	0x04, 0x1c
        /*0026*/ 	.short	(.L_316 - .L_315)


	//   ....[0]....
.L_315:
        /*0028*/ 	.word	0x00000010


	//----- nvinfo : EIATTR_MAX_THREADS
	.align		4
.L_316:
        /*002c*/ 	.byte	0x04, 0x05
        /*002e*/ 	.short	(.L_318 - .L_317)
.L_317:
        /*0030*/ 	.word	0x00000080
        /*0034*/ 	.word	0x00000001
        /*0038*/ 	.word	0x00000001


	//----- nvinfo : EIATTR_CBANK_PARAM_SIZE
	.align		4
.L_318:
        /*003c*/ 	.byte	0x03, 0x19
        /*003e*/ 	.short	0x0418


	//----- nvinfo : EIATTR_PARAM_CBANK
	.align		4
        /*0040*/ 	.byte	0x04, 0x0a
        /*0042*/ 	.short	(.L_320 - .L_319)
	.align		4
.L_319:
        /*0044*/ 	.word	index@(.nv.constant0._ZN7cutlass13device_kernelIN5flash19enable_sm80_to_sm89INS1_16FlashAttnFwdSm80INS1_25CollectiveMainloopFwdSm80ILi4ELi1ELb0EN4cute5tupleIJNS5_1CILi128EEENS7_ILi112EEENS7_ILi64EEEEEELi64ENS_6half_tEfNS_4arch4Sm80ELb1ELb0ELb0ELb1ELb1ELb0ELb1ELb0EEENS1_21CollectiveEpilogueFwdINS6_IJS8_SA_S9_EEENS6_IJNS7_ILi1EEESI_SI_EEESC_SE_Li128ELb1ELb1ELb0ELb0EEENS1_19SingleTileSchedulerILb1ELb0ELb1ELi128EEEEEEEEEvNT_6ParamsE)
        /*0048*/ 	.short	0x0210
        /*004a*/ 	.short	0x0418


	//----- nvinfo : EIATTR_SW_WAR
	.align		4
.L_320:
        /*004c*/ 	.byte	0x04, 0x36
        /*004e*/ 	.short	(.L_322 - .L_321)
.L_321:
        /*0050*/ 	.word	0x00000008
.L_322:


//--------------------- .nv.info._ZN7cutlass13device_kernelIN5flash19enable_sm80_to_sm89INS1_16FlashAttnFwdSm80INS1_25CollectiveMainloopFwdSm80ILi4ELi1ELb0EN4cute5tupleIJNS5_1CILi128EEENS7_ILi112EEENS7_ILi64EEEEEELi64ENS_6half_tEfNS_4arch4Sm80ELb1ELb0ELb0ELb1ELb1ELb1ELb1ELb0EEENS1_21CollectiveEpilogueFwdINS6_IJS8_SA_S9_EEENS6_IJNS7_ILi1EEESI_SI_EEESC_SE_Li128ELb1ELb1ELb0ELb0EEENS1_19SingleTileSchedulerILb1ELb0ELb1ELi128EEEEEEEEEvNT_6ParamsE --------------------------
	.section	.nv.info._ZN7cutlass13device_kernelIN5flash19enable_sm80_to_sm89INS1_16FlashAttnFwdSm80INS1_25CollectiveMainloopFwdSm80ILi4ELi1ELb0EN4cute5tupleIJNS5_1CILi128EEENS7_ILi112EEENS7_ILi64EEEEEELi64ENS_6half_tEfNS_4arch4Sm80ELb1ELb0ELb0ELb1ELb1ELb1ELb1ELb0EEENS1_21CollectiveEpilogueFwdINS6_IJS8_SA_S9_EEENS6_IJNS7_ILi1EEESI_SI_EEESC_SE_Li128ELb1ELb1ELb0ELb0EEENS1_19SingleTileSchedulerILb1ELb0ELb1ELi128EEEEEEEEEvNT_6ParamsE,"",@"SHT_CUDA_INFO"
	.sectionflags	@""
	.align	4


	//----- nvinfo : EIATTR_CUDA_API_VERSION
	.align		4
        /*0000*/ 	.byte	0x04, 0x37
        /*0002*/ 	.short	(.L_324 - .L_323)
.L_323:
        /*0004*/ 	.word	0x00000082


	//----- nvinfo : EIATTR_KPARAM_INFO
	.align		4
.L_324:
        /*0008*/ 	.byte	0x04, 0x17
        /*000a*/ 	.short	(.L_326 - .L_325)
.L_325:
        /*000c*/ 	.word	0x00000000
        /*0010*/ 	.short	0x0000
        /*0012*/ 	.short	0x0000
        /*0014*/ 	.byte	0x00, 0xf0, 0x61, 0x10


	//----- nvinfo : EIATTR_SPARSE_MMA_MASK
	.align		4
.L_326:
        /*0018*/ 	.byte	0x03, 0x50
        /*001a*/ 	.short	0x0000


	//----- nvinfo : EIATTR_MAXREG_COUNT
	.align		4
        /*001c*/ 	.byte	0x03, 0x1b
        /*001e*/ 	.short	0x00ff


	//----- nvinfo : EIATTR_MERCURY_ISA_VERSION
	.align		4
        /*0020*/ 	.byte	0x03, 0x5f
        /*0022*/ 	.short	0x0101


	//----- nvinfo : EIATTR_EXIT_INSTR_OFFSETS
	.align		4
        /*0024*/ 	.byte	0x04, 0x1c
        /*0026*/ 	.short	(.L_328 - .L_327)


	//   ....[0]....
.L_327:
        /*0028*/ 	.word	0x00000010


	//----- nvinfo : EIATTR_MAX_THREADS
	.align		4
.L_328:
        /*002c*/ 	.byte	0x04, 0x05
        /*002e*/ 	.short	(.L_330 - .L_329)
.L_329:
        /*0030*/ 	.word	0x00000080
        /*0034*/ 	.word	0x00000001
        /*0038*/ 	.word	0x00000001


	//----- nvinfo : EIATTR_CBANK_PARAM_SIZE
	.align		4
.L_330:
        /*003c*/ 	.byte	0x03, 0x19
        /*003e*/ 	.short	0x0418


	//----- nvinfo : EIATTR_PARAM_CBANK
	.align		4
        /*0040*/ 	.byte	0x04, 0x0a
        /*0042*/ 	.short	(.L_332 - .L_331)
	.align		4
.L_331:
        /*0044*/ 	.word	index@(.nv.constant0._ZN7cutlass13device_kernelIN5flash19enable_sm80_to_sm89INS1_16FlashAttnFwdSm80INS1_25CollectiveMainloopFwdSm80ILi4ELi1ELb0EN4cute5tupleIJNS5_1CILi128EEENS7_ILi112EEENS7_ILi64EEEEEELi64ENS_6half_tEfNS_4arch4Sm80ELb1ELb0ELb0ELb1ELb1ELb1ELb1ELb0EEENS1_21CollectiveEpilogueFwdINS6_IJS8_SA_S9_EEENS6_IJNS7_ILi1EEESI_SI_EEESC_SE_Li128ELb1ELb1ELb0ELb0EEENS1_19SingleTileSchedulerILb1ELb0ELb1ELi128EEEEEEEEEvNT_6ParamsE)
        /*0048*/ 	.short	0x0210
        /*004a*/ 	.short	0x0418


	//----- nvinfo : EIATTR_SW_WAR
	.align		4
.L_332:
        /*004c*/ 	.byte	0x04, 0x36
        /*004e*/ 	.short	(.L_334 - .L_333)
.L_333:
        /*0050*/ 	.word	0x00000008
.L_334:


//--------------------- .nv.callgraph             --------------------------
	.section	.nv.callgraph,"",@"SHT_CUDA_CALLGRAPH"
	.align	4
	.sectionentsize	8
	.align		4
        /*0000*/ 	.word	0x00000000
	.align		4
        /*0004*/ 	.word	0xffffffff
	.align		4
        /*0008*/ 	.word	0x00000000
	.align		4
        /*000c*/ 	.word	0xfffffffe
	.align		4
        /*0010*/ 	.word	0x00000000
	.align		4
        /*0014*/ 	.word	0xfffffffd
	.align		4
        /*0018*/ 	.word	0x00000000
	.align		4
        /*001c*/ 	.word	0xfffffffc


//--------------------- .nv.constant4             --------------------------
	.section	.nv.constant4,"a",@progbits
	.align	8
	.align		8
.nv.constant4:
        /*0000*/ 	.dword	_ZN82_INTERNAL_fdc0a450_46_flash_fwd_hdim64_fp16_paged_softcapall_sm80_cu_8e232a79_40804cuda3std3__45__cpo5beginE
	.align		8
        /*0008*/ 	.dword	_ZN82_INTERNAL_fdc0a450_46_flash_fwd_hdim64_fp16_paged_softcapall_sm80_cu_8e232a79_40804cuda3std3__45__cpo3endE
	.align		8
        /*0010*/ 	.dword	_ZN82_INTERNAL_fdc0a450_46_flash_fwd_hdim64_fp16_paged_softcapall_sm80_cu_8e232a79_40804cuda3std3__45__cpo6cbeginE
	.align		8
        /*0018*/ 	.dword	_ZN82_INTERNAL_fdc0a450_46_flash_fwd_hdim64_fp16_paged_softcapall_sm80_cu_8e232a79_40804cuda3std3__45__cpo4cendE
	.align		8
        /*0020*/ 	.dword	_ZN82_INTERNAL_fdc0a450_46_flash_fwd_hdim64_fp16_paged_softcapall_sm80_cu_8e232a79_40804cuda3std3__484_GLOBAL__N__fdc0a450_46_flash_fwd_hdim64_fp16_paged_softcapall_sm80_cu_8e232a79_40806ignoreE
	.align		8
        /*0028*/ 	.dword	_ZN82_INTERNAL_fdc0a450_46_flash_fwd_hdim64_fp16_paged_softcapall_sm80_cu_8e232a79_40804cuda3std3__419piecewise_constructE
	.align		8
        /*0030*/ 	.dword	_ZN82_INTERNAL_fdc0a450_46_flash_fwd_hdim64_fp16_paged_softcapall_sm80_cu_8e232a79_40804cuda3std3__48in_placeE
	.align		8
        /*0038*/ 	.dword	_ZN82_INTERNAL_fdc0a450_46_flash_fwd_hdim64_fp16_paged_softcapall_sm80_cu_8e232a79_40804cuda3std6ranges3__45__cpo4swapE
	.align		8
        /*0040*/ 	.dword	_ZN82_INTERNAL_fdc0a450_46_flash_fwd_hdim64_fp16_paged_softcapall_sm80_cu_8e232a79_40804cuda3std6ranges3__45__cpo9iter_moveE
	.align		8
        /*0048*/ 	.dword	_ZN82_INTERNAL_fdc0a450_46_flash_fwd_hdim64_fp16_paged_softcapall_sm80_cu_8e232a79_40804cute7productE
	.align		8
        /*0050*/ 	.dword	_ZN82_INTERNAL_fdc0a450_46_flash_fwd_hdim64_fp16_paged_softcapall_sm80_cu_8e232a79_40804cute1_E


//--------------------- .text._ZN7cutlass13device_kernelIN5flash19enable_sm80_to_sm89INS1_16FlashAttnFwdSm80INS1_25CollectiveMainloopFwdSm80ILi4ELi1ELb0EN4cute5tupleIJNS5_1CILi128EEENS7_ILi112EEENS7_ILi64EEEEEELi64ENS_6half_tEfNS_4arch4Sm80ELb0ELb0ELb1ELb0ELb1ELb0ELb1ELb0EEENS1_21CollectiveEpilogueFwdINS6_IJS8_SA_S9_EEENS6_IJNS7_ILi1EEESI_SI_EEESC_SE_Li128ELb0ELb1ELb0ELb0EEENS1_19SingleTileSchedulerILb0ELb0ELb1ELi128EEEEEEEEEvNT_6ParamsE --------------------------
	.section	.text._ZN7cutlass13device_kernelIN5flash19enable_sm80_to_sm89INS1_16FlashAttnFwdSm80INS1_25CollectiveMainloopFwdSm80ILi4ELi1ELb0EN4cute5tupleIJNS5_1CILi128EEENS7_ILi112EEENS7_ILi64EEEEEELi64ENS_6half_tEfNS_4arch4Sm80ELb0ELb0ELb1ELb0ELb1ELb0ELb1ELb0EEENS1_21CollectiveEpilogueFwdINS6_IJS8_SA_S9_EEENS6_IJNS7_ILi1EEESI_SI_EEESC_SE_Li128ELb0ELb1ELb0ELb0EEENS1_19SingleTileSchedulerILb0ELb0ELb1ELi128EEEEEEEEEvNT_6ParamsE,"ax",@progbits
	.align	128
.text._ZN7cutlass13device_kernelIN5flash19enable_sm80_to_sm89INS1_16FlashAttnFwdSm80INS1_25CollectiveMainloopFwdSm80ILi4ELi1ELb0EN4cute5tupleIJNS5_1CILi128EEENS7_ILi112EEENS7_ILi64EEEEEELi64ENS_6half_tEfNS_4arch4Sm80ELb0ELb0ELb1ELb0ELb1ELb0ELb1ELb0EEENS1_21CollectiveEpilogueFwdINS6_IJS8_SA_S9_EEENS6_IJNS7_ILi1EEESI_SI_EEESC_SE_Li128ELb0ELb1ELb0ELb0EEENS1_19SingleTileSchedulerILb0ELb0ELb1ELi128EEEEEEEEEvNT_6ParamsE:
        .type           _ZN7cutlass13device_kernelIN5flash19enable_sm80_to_sm89INS1_16FlashAttnFwdSm80INS1_25CollectiveMainloopFwdSm80ILi4ELi1ELb0EN4cute5tupleIJNS5_1CILi128EEENS7_ILi112EEENS7_ILi64EEEEEELi64ENS_6half_tEfNS_4arch4Sm80ELb0ELb0ELb1ELb0ELb1ELb0ELb1ELb0EEENS1_21CollectiveEpilogueFwdINS6_IJS8_SA_S9_EEENS6_IJNS7_ILi1EEESI_SI_EEESC_SE_Li128ELb0ELb1ELb0ELb0EEENS1_19SingleTileSchedulerILb0ELb0ELb1ELi128EEEEEEEEEvNT_6ParamsE,@function
        .size           _ZN7cutlass13device_kernelIN5flash19enable_sm80_to_sm89INS1_16FlashAttnFwdSm80INS1_25CollectiveMainloopFwdSm80ILi4ELi1ELb0EN4cute5tupleIJNS5_1CILi128EEENS7_ILi112EEENS7_ILi64EEEEEELi64ENS_6half_tEfNS_4arch4Sm80ELb0ELb0ELb1ELb0ELb1ELb0ELb1ELb0EEENS1_21CollectiveEpilogueFwdINS6_IJS8_SA_S9_EEENS6_IJNS7_ILi1EEESI_SI_EEESC_SE_Li128ELb0ELb1ELb0ELb0EEENS1_19SingleTileSchedulerILb0ELb0ELb1ELi128EEEEEEEEEvNT_6ParamsE,(.L_x_18 - _ZN7cutlass13device_kernelIN5flash19enable_sm80_to_sm89INS1_16FlashAttnFwdSm80INS1_25CollectiveMainloopFwdSm80ILi4ELi1ELb0EN4cute5tupleIJNS5_1CILi128EEENS7_ILi112EEENS7_ILi64EEEEEELi64ENS_6half_tEfNS_4arch4Sm80ELb0ELb0ELb1ELb0ELb1ELb0ELb1ELb0EEENS1_21CollectiveEpilogueFwdINS6_IJS8_SA_S9_EEENS6_IJNS7_ILi1EEESI_SI_EEESC_SE_Li128ELb0ELb1ELb0ELb0EEENS1_19SingleTileSchedulerILb0ELb0ELb1ELi128EEEEEEEEEvNT_6ParamsE)
        .other          _ZN7cutlass13device_kernelIN5flash19enable_sm80_to_sm89INS1_16FlashAttnFwdSm80INS1_25CollectiveMainloopFwdSm80ILi4ELi1ELb0EN4cute5tupleIJNS5_1CILi128EEENS7_ILi112EEENS7_ILi64EEEEEELi64ENS_6half_tEfNS_4arch4Sm80ELb0ELb0ELb1ELb0ELb1ELb0ELb1ELb0EEENS1_21CollectiveEpilogueFwdINS6_IJS8_SA_S9_EEENS6_IJNS7_ILi1EEESI_SI_EEESC_SE_Li128ELb0ELb1ELb0ELb0EEENS1_19SingleTileSchedulerILb0ELb0ELb1ELi128EEEEEEEEEvNT_6ParamsE,@"STO_CUDA_ENTRY STV_DEFAULT"
_ZN7cutlass13device_kernelIN5flash19enable_sm80_to_sm89INS1_16FlashAttnFwdSm80INS1_25CollectiveMainloopFwdSm80ILi4ELi1ELb0EN4cute5tupleIJNS5_1CILi128EEENS7_ILi112EEENS7_ILi64EEEEEELi64ENS_6half_tEfNS_4arch4Sm80ELb0ELb0ELb1ELb0ELb1ELb0ELb1ELb0EEENS1_21CollectiveEpilogueFwdINS6_IJS8_SA_S9_EEENS6_IJNS7_ILi1EEESI_SI_EEESC_SE_Li128ELb0ELb1ELb0ELb0EEENS1_19SingleTileSchedulerILb0ELb0ELb1ELi128EEEEEEEEEvNT_6ParamsE:
[----:B------:R-:W-:Y:S01]  /*0000*/  LDC R1, c[0x0][0x28] ;  /* 0x00000a00ff017b82 */ /* 0x000fe20000000800 */
[----:B------:R-:W-:Y:S05]  /*0010*/  EXIT ;  /* 0x000000000000794d */ /* 0x000fea0003800000 */
.L_x_0:
[----:B------:R-:W-:-:S00]  /*0020*/  BRA `(.L_x_0) ;  /* 0xfffffffc00fc7947 */ /* 0x000fc0000383ffff */
[----:B------:R-:W-:-:S00]  /*0030*/  NOP ;  /* 0x0000000000007918 */ /* 0x000fc00000000000 */
        /* <DEDUP_REMOVED lines=12> */
.L_x_18:


//--------------------- .text._ZN7cutlass13device_kernelIN5flash19enable_sm80_to_sm89INS1_16FlashAttnFwdSm80INS1_25CollectiveMainloopFwdSm80ILi4ELi1ELb0EN4cute5tupleIJNS5_1CILi128EEENS7_ILi112EEENS7_ILi64EEEEEELi64ENS_6half_tEfNS_4arch4Sm80ELb0ELb0ELb1ELb1ELb1ELb0ELb1ELb0EEENS1_21CollectiveEpilogueFwdINS6_IJS8_SA_S9_EEENS6_IJNS7_ILi1EEESI_SI_EEESC_SE_Li128ELb1ELb1ELb0ELb0EEENS1_19SingleTileSchedulerILb1ELb0ELb1ELi128EEEEEEEEEvNT_6ParamsE --------------------------
	.section	.text._ZN7cutlass13device_kernelIN5flash19enable_sm80_to_sm89INS1_16FlashAttnFwdSm80INS1_25CollectiveMainloopFwdSm80ILi4ELi1ELb0EN4cute5tupleIJNS5_1CILi128EEENS7_ILi112EEENS7_ILi64EEEEEELi64ENS_6half_tEfNS_4arch4Sm80ELb0ELb0ELb1ELb1ELb1ELb0ELb1ELb0EEENS1_21CollectiveEpilogueFwdINS6_IJS8_SA_S9_EEENS6_IJNS7_ILi1EEESI_SI_EEESC_SE_Li128ELb1ELb1ELb0ELb0EEENS1_19SingleTileSchedulerILb1ELb0ELb1ELi128EEEEEEEEEvNT_6ParamsE,"ax",@progbits
	.align	128
.text._ZN7cutlass13device_kernelIN5flash19enable_sm80_to_sm89INS1_16FlashAttnFwdSm80INS1_25CollectiveMainloopFwdSm80ILi4ELi1ELb0EN4cute5tupleIJNS5_1CILi128EEENS7_ILi112EEENS7_ILi64EEEEEELi64ENS_6half_tEfNS_4arch4Sm80ELb0ELb0ELb1ELb1ELb1ELb0ELb1ELb0EEENS1_21CollectiveEpilogueFwdINS6_IJS8_SA_S9_EEENS6_IJNS7_ILi1EEESI_SI_EEESC_SE_Li128ELb1ELb1ELb0ELb0EEENS1_19SingleTileSchedulerILb1ELb0ELb1ELi128EEEEEEEEEvNT_6ParamsE:
        .type           _ZN7cutlass13device_kernelIN5flash19enable_sm80_to_sm89INS1_16FlashAttnFwdSm80INS1_25CollectiveMainloopFwdSm80ILi4ELi1ELb0EN4cute5tupleIJNS5_1CILi128EEENS7_ILi112EEENS7_ILi64EEEEEELi64ENS_6half_tEfNS_4arch4Sm80ELb0ELb0ELb1ELb1ELb1ELb0ELb1ELb0EEENS1_21CollectiveEpilogueFwdINS6_IJS8_SA_S9_EEENS6_IJNS7_ILi1EEESI_SI_EEESC_SE_Li128ELb1ELb1ELb0ELb0EEENS1_19SingleTileSchedulerILb1ELb0ELb1ELi128EEEEEEEEEvNT_6ParamsE,@function
        .size           _ZN7cutlass13device_kernelIN5flash19enable_sm80_to_sm89INS1_16FlashAttnFwdSm80INS1_25CollectiveMainloopFwdSm80ILi4ELi1ELb0EN4cute5tupleIJNS5_1CILi128EEENS7_ILi112EEENS7_ILi64EEEEEELi64ENS_6half_tEfNS_4arch4Sm80ELb0ELb0ELb1ELb1ELb1ELb0ELb1ELb0EEENS1_21CollectiveEpilogueFwdINS6_IJS8_SA_S9_EEENS6_IJNS7_ILi1EEESI_SI_EEESC_SE_Li128ELb1ELb1ELb0ELb0EEENS1_19SingleTileSchedulerILb1ELb0ELb1ELi128EEEEEEEEEvNT_6ParamsE,(.L_x_19 - _ZN7cutlass13device_kernelIN5flash19enable_sm80_to_sm89INS1_16FlashAttnFwdSm80INS1_25CollectiveMainloopFwdSm80ILi4ELi1ELb0EN4cute5tupleIJNS5_1CILi128EEENS7_ILi112EEENS7_ILi64EEEEEELi64ENS_6half_tEfNS_4arch4Sm80ELb0ELb0ELb1ELb1ELb1ELb0ELb1ELb0EEENS1_21CollectiveEpilogueFwdINS6_IJS8_SA_S9_EEENS6_IJNS7_ILi1EEESI_SI_EEESC_SE_Li128ELb1ELb1ELb0ELb0EEENS1_19SingleTileSchedulerILb1ELb0ELb1ELi128EEEEEEEEEvNT_6ParamsE)
        .other          _ZN7cutlass13device_kernelIN5flash19enable_sm80_to_sm89INS1_16FlashAttnFwdSm80INS1_25CollectiveMainloopFwdSm80ILi4ELi1ELb0EN4cute5tupleIJNS5_1CILi128EEENS7_ILi112EEENS7_ILi64EEEEEELi64ENS_6half_tEfNS_4arch4Sm80ELb0ELb0ELb1ELb1ELb1ELb0ELb1ELb0EEENS1_21CollectiveEpilogueFwdINS6_IJS8_SA_S9_EEENS6_IJNS7_ILi1EEESI_SI_EEESC_SE_Li128ELb1ELb1ELb0ELb0EEENS1_19SingleTileSchedulerILb1ELb0ELb1ELi128EEEEEEEEEvNT_6ParamsE,@"STO_CUDA_ENTRY STV_DEFAULT"
_ZN7cutlass13device_kernelIN5flash19enable_sm80_to_sm89INS1_16FlashAttnFwdSm80INS1_25CollectiveMainloopFwdSm80ILi4ELi1ELb0EN4cute5tupleIJNS5_1CILi128EEENS7_ILi112EEENS7_ILi64EEEEEELi64ENS_6half_tEfNS_4arch4Sm80ELb0ELb0ELb1ELb1ELb1ELb0ELb1ELb0EEENS1_21CollectiveEpilogueFwdINS6_IJS8_SA_S9_EEENS6_IJNS7_ILi1EEESI_SI_EEESC_SE_Li128ELb1ELb1ELb0ELb0EEENS1_19SingleTileSchedulerILb1ELb0ELb1ELi128EEEEEEEEEvNT_6ParamsE:
[----:B------:R-:W-:Y:S01]  /*0000*/  LDC R1, c[0x0][0x28] ;  /* 0x00000a00ff017b82 */ /* 0x000fe20000000800 */
[----:B------:R-:W-:Y:S05]  /*0010*/  EXIT ;  /* 0x000000000000794d */ /* 0x000fea0003800000 */
.L_x_1:
        /* <DEDUP_REMOVED lines=14> */
.L_x_19:


//--------------------- .text._ZN7cutlass13device_kernelIN5flash19enable_sm80_to_sm89INS1_16FlashAttnFwdSm80INS1_25CollectiveMainloopFwdSm80ILi4ELi1ELb0EN4cute5tupleIJNS5_1CILi128EEENS7_ILi112EEENS7_ILi64EEEEEELi64ENS_6half_tEfNS_4arch4Sm80ELb0ELb0ELb1ELb1ELb1ELb1ELb1ELb0EEENS1_21CollectiveEpilogueFwdINS6_IJS8_SA_S9_EEENS6_IJNS7_ILi1EEESI_SI_EEESC_SE_Li128ELb1ELb1ELb0ELb0EEENS1_19SingleTileSchedulerILb1ELb0ELb1ELi128EEEEEEEEEvNT_6ParamsE --------------------------
	.section	.text._ZN7cutlass13device_kernelIN5flash19enable_sm80_to_sm89INS1_16FlashAttnFwdSm80INS1_25CollectiveMainloopFwdSm80ILi4ELi1ELb0EN4cute5tupleIJNS5_1CILi128EEENS7_ILi112EEENS7_ILi64EEEEEELi64ENS_6half_tEfNS_4arch4Sm80ELb0ELb0ELb1ELb1ELb1ELb1ELb1ELb0EEENS1_21CollectiveEpilogueFwdINS6_IJS8_SA_S9_EEENS6_IJNS7_ILi1EEESI_SI_EEESC_SE_Li128ELb1ELb1ELb0ELb0EEENS1_19SingleTileSchedulerILb1ELb0ELb1ELi128EEEEEEEEEvNT_6ParamsE,"ax",@progbits
	.align	128
.text._ZN7cutlass13device_kernelIN5flash19enable_sm80_to_sm89INS1_16FlashAttnFwdSm80INS1_25CollectiveMainloopFwdSm80ILi4ELi1ELb0EN4cute5tupleIJNS5_1CILi128EEENS7_ILi112EEENS7_ILi64EEEEEELi64ENS_6half_tEfNS_4arch4Sm80ELb0ELb0ELb1ELb1ELb1ELb1ELb1ELb0EEENS1_21CollectiveEpilogueFwdINS6_IJS8_SA_S9_EEENS6_IJNS7_ILi1EEESI_SI_EEESC_SE_Li128ELb1ELb1ELb0ELb0EEENS1_19SingleTileSchedulerILb1ELb0ELb1ELi128EEEEEEEEEvNT_6ParamsE:
        .type           _ZN7cutlass13device_kernelIN5flash19enable_sm80_to_sm89INS1_16FlashAttnFwdSm80INS1_25CollectiveMainloopFwdSm80ILi4ELi1ELb0EN4cute5tupleIJNS5_1CILi128EEENS7_ILi112EEENS7_ILi64EEEEEELi64ENS_6half_tEfNS_4arch4Sm80ELb0ELb0ELb1ELb1ELb1ELb1ELb1ELb0EEENS1_21CollectiveEpilogueFwdINS6_IJS8_SA_S9_EEENS6_IJNS7_ILi1EEESI_SI_EEESC_SE_Li128ELb1ELb1ELb0ELb0EEENS1_19SingleTileSchedulerILb1ELb0ELb1ELi128EEEEEEEEEvNT_6ParamsE,@function
        .size           _ZN7cutlass13device_kernelIN5flash19enable_sm80_to_sm89INS1_16FlashAttnFwdSm80INS1_25CollectiveMainloopFwdSm80ILi4ELi1ELb0EN4cute5tupleIJNS5_1CILi128EEENS7_ILi112EEENS7_ILi64EEEEEELi64ENS_6half_tEfNS_4arch4Sm80ELb0ELb0ELb1ELb1ELb1ELb1ELb1ELb0EEENS1_21CollectiveEpilogueFwdINS6_IJS8_SA_S9_EEENS6_IJNS7_ILi1EEESI_SI_EEESC_SE_Li128ELb1ELb1ELb0ELb0EEENS1_19SingleTileSchedulerILb1ELb0ELb1ELi128EEEEEEEEEvNT_6ParamsE,(.L_x_20 - _ZN7cutlass13device_kernelIN5flash19enable_sm80_to_sm89INS1_16FlashAttnFwdSm80INS1_25CollectiveMainloopFwdSm80ILi4ELi1ELb0EN4cute5tupleIJNS5_1CILi128EEENS7_ILi112EEENS7_ILi64EEEEEELi64ENS_6half_tEfNS_4arch4Sm80ELb0ELb0ELb1ELb1ELb1ELb1ELb1ELb0EEENS1_21CollectiveEpilogueFwdINS6_IJS8_SA_S9_EEENS6_IJNS7_ILi1EEESI_SI_EEESC_SE_Li128ELb1ELb1ELb0ELb0EEENS1_19SingleTileSchedulerILb1ELb0ELb1ELi128EEEEEEEEEvNT_6ParamsE)
        .other          _ZN7cutlass13device_kernelIN5flash19enable_sm80_to_sm89INS1_16FlashAttnFwdSm80INS1_25CollectiveMainloopFwdSm80ILi4ELi1ELb0EN4cute5tupleIJNS5_1CILi128EEENS7_ILi112EEENS7_ILi64EEEEEELi64ENS_6half_tEfNS_4arch4Sm80ELb0ELb0ELb1ELb1ELb1ELb1ELb1ELb0EEENS1_21CollectiveEpilogueFwdINS6_IJS8_SA_S9_EEENS6_IJNS7_ILi1EEESI_SI_EEESC_SE_Li128ELb1ELb1ELb0ELb0EEENS1_19SingleTileSchedulerILb1ELb0ELb1ELi128EEEEEEEEEvNT_6ParamsE,@"STO_CUDA_ENTRY STV_DEFAULT"
_ZN7cutlass13device_kernelIN5flash19enable_sm80_to_sm89INS1_16FlashAttnFwdSm80INS1_25CollectiveMainloopFwdSm80ILi4ELi1ELb0EN4cute5tupleIJNS5_1CILi128EEENS7_ILi112EEENS7_ILi64EEEEEELi64ENS_6half_tEfNS_4arch4Sm80ELb0ELb0ELb1ELb1ELb1ELb1ELb1ELb0EEENS1_21CollectiveEpilogueFwdINS6_IJS8_SA_S9_EEENS6_IJNS7_ILi1EEESI_SI_EEESC_SE_Li128ELb1ELb1ELb0ELb0EEENS1_19SingleTileSchedulerILb1ELb0ELb1ELi128EEEEEEEEEvNT_6ParamsE:
[----:B------:R-:W-:Y:S01]  /*0000*/  LDC R1, c[0x0][0x28] ;  /* 0x00000a00ff017b82 */ /* 0x000fe20000000800 */
[----:B------:R-:W-:Y:S05]  /*0010*/  EXIT ;  /* 0x000000000000794d */ /* 0x000fea0003800000 */
.L_x_2:
        /* <DEDUP_REMOVED lines=14> */
.L_x_20:


//--------------------- .text._ZN7cutlass13device_kernelIN5flash19enable_sm80_to_sm89INS1_16FlashAttnFwdSm80INS1_25CollectiveMainloopFwdSm80ILi4ELi1ELb0EN4cute5tupleIJNS5_1CILi128EEENS7_ILi96EEENS7_ILi64EEEEEELi64ENS_6half_tEfNS_4arch4Sm80ELb0ELb1ELb1ELb0ELb1ELb0ELb1ELb0EEENS1_21CollectiveEpilogueFwdINS6_IJS8_SA_S9_EEENS6_IJNS7_ILi1EEESI_SI_EEESC_SE_Li128ELb0ELb1ELb0ELb0EEENS1_19SingleTileSchedulerILb0ELb0ELb1ELi128EEEEEEEEEvNT_6ParamsE --------------------------
	.section	.text._ZN7cutlass13device_kernelIN5flash19enable_sm80_to_sm89INS1_16FlashAttnFwdSm80INS1_25CollectiveMainloopFwdSm80ILi4ELi1ELb0EN4cute5tupleIJNS5_1CILi128EEENS7_ILi96EEENS7_ILi64EEEEEELi64ENS_6half_tEfNS_4arch4Sm80ELb0ELb1ELb1ELb0ELb1ELb0ELb1ELb0EEENS1_21CollectiveEpilogueFwdINS6_IJS8_SA_S9_EEENS6_IJNS7_ILi1EEESI_SI_EEESC_SE_Li128ELb0ELb1ELb0ELb0EEENS1_19SingleTileSchedulerILb0ELb0ELb1ELi128EEEEEEEEEvNT_6ParamsE,"ax",@progbits
	.align	128
.text._ZN7cutlass13device_kernelIN5flash19enable_sm80_to_sm89INS1_16FlashAttnFwdSm80INS1_25CollectiveMainloopFwdSm80ILi4ELi1ELb0EN4cute5tupleIJNS5_1CILi128EEENS7_ILi96EEENS7_ILi64EEEEEELi64ENS_6half_tEfNS_4arch4Sm80ELb0ELb1ELb1ELb0ELb1ELb0ELb1ELb0EEENS1_21CollectiveEpilogueFwdINS6_IJS8_SA_S9_EEENS6_IJNS7_ILi1EEESI_SI_EEESC_SE_Li128ELb0ELb1ELb0ELb0EEENS1_19SingleTileSchedulerILb0ELb0ELb1ELi128EEEEEEEEEvNT_6ParamsE:
        .type           _ZN7cutlass13device_kernelIN5flash19enable_sm80_to_sm89INS1_16FlashAttnFwdSm80INS1_25CollectiveMainloopFwdSm80ILi4ELi1ELb0EN4cute5tupleIJNS5_1CILi128EEENS7_ILi96EEENS7_ILi64EEEEEELi64ENS_6half_tEfNS_4arch4Sm80ELb0ELb1ELb1ELb0ELb1ELb0ELb1ELb0EEENS1_21CollectiveEpilogueFwdINS6_IJS8_SA_S9_EEENS6_IJNS7_ILi1EEESI_SI_EEESC_SE_Li128ELb0ELb1ELb0ELb0EEENS1_19SingleTileSchedulerILb0ELb0ELb1ELi128EEEEEEEEEvNT_6ParamsE,@function
        .size           _ZN7cutlass13device_kernelIN5flash19enable_sm80_to_sm89INS1_16FlashAttnFwdSm80INS1_25CollectiveMainloopFwdSm80ILi4ELi1ELb0EN4cute5tupleIJNS5_1CILi128EEENS7_ILi96EEENS7_ILi64EEEEEELi64ENS_6half_tEfNS_4arch4Sm80ELb0ELb1ELb1ELb0ELb1ELb0ELb1ELb0EEENS1_21CollectiveEpilogueFwdINS6_IJS8_SA_S9_EEENS6_IJNS7_ILi1EEESI_SI_EEESC_SE_Li128ELb0ELb1ELb0ELb0EEENS1_19SingleTileSchedulerILb0ELb0ELb1ELi128EEEEEEEEEvNT_6ParamsE,(.L_x_21 - _ZN7cutlass13device_kernelIN5flash19enable_sm80_to_sm89INS1_16FlashAttnFwdSm80INS1_25CollectiveMainloopFwdSm80ILi4ELi1ELb0EN4cute5tupleIJNS5_1CILi128EEENS7_ILi96EEENS7_ILi64EEEEEELi64ENS_6half_tEfNS_4arch4Sm80ELb0ELb1ELb1ELb0ELb1ELb0ELb1ELb0EEENS1_21CollectiveEpilogueFwdINS6_IJS8_SA_S9_EEENS6_IJNS7_ILi1EEESI_SI_EEESC_SE_Li128ELb0ELb1ELb0ELb0EEENS1_19SingleTileSchedulerILb0ELb0ELb1ELi128EEEEEEEEEvNT_6ParamsE)
        .other          _ZN7cutlass13device_kernelIN5flash19enable_sm80_to_sm89INS1_16FlashAttnFwdSm80INS1_25CollectiveMainloopFwdSm80ILi4ELi1ELb0EN4cute5tupleIJNS5_1CILi128EEENS7_ILi96EEENS7_ILi64EEEEEELi64ENS_6half_tEfNS_4arch4Sm80ELb0ELb1ELb1ELb0ELb1ELb0ELb1ELb0EEENS1_21CollectiveEpilogueFwdINS6_IJS8_SA_S9_EEENS6_IJNS7_ILi1EEESI_SI_EEESC_SE_Li128ELb0ELb1ELb0ELb0EEENS1_19SingleTileSchedulerILb0ELb0ELb1ELi128EEEEEEEEEvNT_6ParamsE,@"STO_CUDA_ENTRY STV_DEFAULT"
_ZN7cutlass13device_kernelIN5flash19enable_sm80_to_sm89INS1_16FlashAttnFwdSm80INS1_25CollectiveMainloopFwdSm80ILi4ELi1ELb0EN4cute5tupleIJNS5_1CILi128EEENS7_ILi96EEENS7_ILi64EEEEEELi64ENS_6half_tEfNS_4arch4Sm80ELb0ELb1ELb1ELb0ELb1ELb0ELb1ELb0EEENS1_21CollectiveEpilogueFwdINS6_IJS8_SA_S9_EEENS6_IJNS7_ILi1EEESI_SI_EEESC_SE_Li128ELb0ELb1ELb0ELb0EEENS1_19SingleTileSchedulerILb0ELb0ELb1ELi128EEEEEEEEEvNT_6ParamsE:
[----:B------:R-:W-:Y:S01]  /*0000*/  LDC R1, c[0x0][0x28] ;  /* 0x00000a00ff017b82 */ /* 0x000fe20000000800 */
[----:B------:R-:W-:Y:S05]  /*0010*/  EXIT ;  /* 0x000000000000794d */ /* 0x000fea0003800000 */
.L_x_3:
        /* <DEDUP_REMOVED lines=14> */
.L_x_21:


//--------------------- .text._ZN7cutlass13device_kernelIN5flash19enable_sm80_to_sm89INS1_16FlashAttnFwdSm80INS1_25CollectiveMainloopFwdSm80ILi4ELi1ELb0EN4cute5tupleIJNS5_1CILi128EEENS7_ILi96EEENS7_ILi64EEEEEELi64ENS_6half_tEfNS_4arch4Sm80ELb0ELb1ELb1ELb1ELb1ELb0ELb1ELb0EEENS1_21CollectiveEpilogueFwdINS6_IJS8_SA_S9_EEENS6_IJNS7_ILi1EEESI_SI_EEESC_SE_Li128ELb1ELb1ELb0ELb0EEENS1_19SingleTileSchedulerILb1ELb0ELb1ELi128EEEEEEEEEvNT_6ParamsE --------------------------
	.section	.text._ZN7cutlass13device_kernelIN5flash19enable_sm80_to_sm89INS1_16FlashAttnFwdSm80INS1_25CollectiveMainloopFwdSm80ILi4ELi1ELb0EN4cute5tupleIJNS5_1CILi128EEENS7_ILi96EEENS7_ILi64EEEEEELi64ENS_6half_tEfNS_4arch4Sm80ELb0ELb1ELb1ELb1ELb1ELb0ELb1ELb0EEENS1_21CollectiveEpilogueFwdINS6_IJS8_SA_S9_EEENS6_IJNS7_ILi1EEESI_SI_EEESC_SE_Li128ELb1ELb1ELb0ELb0EEENS1_19SingleTileSchedulerILb1ELb0ELb1ELi128EEEEEEEEEvNT_6ParamsE,"ax",@progbits
	.align	128
.text._ZN7cutlass13device_kernelIN5flash19enable_sm80_to_sm89INS1_16FlashAttnFwdSm80INS1_25CollectiveMainloopFwdSm80ILi4ELi1ELb0EN4cute5tupleIJNS5_1CILi128EEENS7_ILi96EEENS7_ILi64EEEEEELi64ENS_6half_tEfNS_4arch4Sm80ELb0ELb1ELb1ELb1ELb1ELb0ELb1ELb0EEENS1_21CollectiveEpilogueFwdINS6_IJS8_SA_S9_EEENS6_IJNS7_ILi1EEESI_SI_EEESC_SE_Li128ELb1ELb1ELb0ELb0EEENS1_19SingleTileSchedulerILb1ELb0ELb1ELi128EEEEEEEEEvNT_6ParamsE:
        .type           _ZN7cutlass13device_kernelIN5flash19enable_sm80_to_sm89INS1_16FlashAttnFwdSm80INS1_25CollectiveMainloopFwdSm80ILi4ELi1ELb0EN4cute5tupleIJNS5_1CILi128EEENS7_ILi96EEENS7_ILi64EEEEEELi64ENS_6half_tEfNS_4arch4Sm80ELb0ELb1ELb1ELb1ELb1ELb0ELb1ELb0EEENS1_21CollectiveEpilogueFwdINS6_IJS8_SA_S9_EEENS6_IJNS7_ILi1EEESI_SI_EEESC_SE_Li128ELb1ELb1ELb0ELb0EEENS1_19SingleTileSchedulerILb1ELb0ELb1ELi128EEEEEEEEEvNT_6ParamsE,@function
        .size           _ZN7cutlass13device_kernelIN5flash19enable_sm80_to_sm89INS1_16FlashAttnFwdSm80INS1_25CollectiveMainloopFwdSm80ILi4ELi1ELb0EN4cute5tupleIJNS5_1CILi128EEENS7_ILi96EEENS7_ILi64EEEEEELi64ENS_6half_tEfNS_4arch4Sm80ELb0ELb1ELb1ELb1ELb1ELb0ELb1ELb0EEENS1_21CollectiveEpilogueFwdINS6_IJS8_SA_S9_EEENS6_IJNS7_ILi1EEESI_SI_EEESC_SE_Li128ELb1ELb1ELb0ELb0EEENS1_19SingleTileSchedulerILb1ELb0ELb1ELi128EEEEEEEEEvNT_6ParamsE,(.L_x_22 - _ZN7cutlass13device_kernelIN5flash19enable_sm80_to_sm89INS1_16FlashAttnFwdSm80INS1_25CollectiveMainloopFwdSm80ILi4ELi1ELb0EN4cute5tupleIJNS5_1CILi128EEENS7_ILi96EEENS7_ILi64EEEEEELi64ENS_6half_tEfNS_4arch4Sm80ELb0ELb1ELb1ELb1ELb1ELb0ELb1ELb0EEENS1_21CollectiveEpilogueFwdINS6_IJS8_SA_S9_EEENS6_IJNS7_ILi1EEESI_SI_EEESC_SE_Li128ELb1ELb1ELb0ELb0EEENS1_19SingleTileSchedulerILb1ELb0ELb1ELi128EEEEEEEEEvNT_6ParamsE)
        .other          _ZN7cutlass13device_kernelIN5flash19enable_sm80_to_sm89INS1_16FlashAttnFwdSm80INS1_25CollectiveMainloopFwdSm80ILi4ELi1ELb0EN4cute5tupleIJNS5_1CILi128EEENS7_ILi96EEENS7_ILi64EEEEEELi64ENS_6half_tEfNS_4arch4Sm80ELb0ELb1ELb1ELb1ELb1ELb0ELb1ELb0EEENS1_21CollectiveEpilogueFwdINS6_IJS8_SA_S9_EEENS6_IJNS7_ILi1EEESI_SI_EEESC_SE_Li128ELb1ELb1ELb0ELb0EEENS1_19SingleTileSchedulerILb1ELb0ELb1ELi128EEEEEEEEEvNT_6ParamsE,@"STO_CUDA_ENTRY STV_DEFAULT"
_ZN7cutlass13device_kernelIN5flash19enable_sm80_to_sm89INS1_16FlashAttnFwdSm80INS1_25CollectiveMainloopFwdSm80ILi4ELi1ELb0EN4cute5tupleIJNS5_1CILi128EEENS7_ILi96EEENS7_ILi64EEEEEELi64ENS_6half_tEfNS_4arch4Sm80ELb0ELb1ELb1ELb1ELb1ELb0ELb1ELb0EEENS1_21CollectiveEpilogueFwdINS6_IJS8_SA_S9_EEENS6_IJNS7_ILi1EEESI_SI_EEESC_SE_Li128ELb1ELb1ELb0ELb0EEENS1_19SingleTileSchedulerILb1ELb0ELb1ELi128EEEEEEEEEvNT_6ParamsE:
[----:B------:R-:W-:Y:S01]  /*0000*/  LDC R1, c[0x0][0x28] ;  /* 0x00000a00ff017b82 */ /* 0x000fe20000000800 */
[----:B------:R-:W-:Y:S05]  /*0010*/  EXIT ;  /* 0x000000000000794d */ /* 0x000fea0003800000 */
.L_x_4:
        /* <DEDUP_REMOVED lines=14> */
.L_x_22:


//--------------------- .text._ZN7cutlass13device_kernelIN5flash19enable_sm80_to_sm89INS1_16FlashAttnFwdSm80INS1_25CollectiveMainloopFwdSm80ILi4ELi1ELb0EN4cute5tupleIJNS5_1CILi128EEENS7_ILi96EEENS7_ILi64EEEEEELi64ENS_6half_tEfNS_4arch4Sm80ELb0ELb1ELb1ELb1ELb1ELb1ELb1ELb0EEENS1_21CollectiveEpilogueFwdINS6_IJS8_SA_S9_EEENS6_IJNS7_ILi1EEESI_SI_EEESC_SE_Li128ELb1ELb1ELb0ELb0EEENS1_19SingleTileSchedulerILb1ELb0ELb1ELi128EEEEEEEEEvNT_6ParamsE --------------------------
	.section	.text._ZN7cutlass13device_kernelIN5flash19enable_sm80_to_sm89INS1_16FlashAttnFwdSm80INS1_25CollectiveMainloopFwdSm80ILi4ELi1ELb0EN4cute5tupleIJNS5_1CILi128EEENS7_ILi96EEENS7_ILi64EEEEEELi64ENS_6half_tEfNS_4arch4Sm80ELb0ELb1ELb1ELb1ELb1ELb1ELb1ELb0EEENS1_21CollectiveEpilogueFwdINS6_IJS8_SA_S9_EEENS6_IJNS7_ILi1EEESI_SI_EEESC_SE_Li128ELb1ELb1ELb0ELb0EEENS1_19SingleTileSchedulerILb1ELb0ELb1ELi128EEEEEEEEEvNT_6ParamsE,"ax",@progbits
	.align	128
.text._ZN7cutlass13device_kernelIN5flash19enable_sm80_to_sm89INS1_16FlashAttnFwdSm80INS1_25CollectiveMainloopFwdSm80ILi4ELi1ELb0EN4cute5tupleIJNS5_1CILi128EEENS7_ILi96EEENS7_ILi64EEEEEELi64ENS_6half_tEfNS_4arch4Sm80ELb0ELb1ELb1ELb1ELb1ELb1ELb1ELb0EEENS1_21CollectiveEpilogueFwdINS6_IJS8_SA_S9_EEENS6_IJNS7_ILi1EEESI_SI_EEESC_SE_Li128ELb1ELb1ELb0ELb0EEENS1_19SingleTileSchedulerILb1ELb0ELb1ELi128EEEEEEEEEvNT_6ParamsE:
        .type           _ZN7cutlass13device_kernelIN5flash19enable_sm80_to_sm89INS1_16FlashAttnFwdSm80INS1_25CollectiveMainloopFwdSm80ILi4ELi1ELb0EN4cute5tupleIJNS5_1CILi128EEENS7_ILi96EEENS7_ILi64EEEEEELi64ENS_6half_tEfNS_4arch4Sm80ELb0ELb1ELb1ELb1ELb1ELb1ELb1ELb0EEENS1_21CollectiveEpilogueFwdINS6_IJS8_SA_S9_EEENS6_IJNS7_ILi1EEESI_SI_EEESC_SE_Li128ELb1ELb1ELb0ELb0EEENS1_19SingleTileSchedulerILb1ELb0ELb1ELi128EEEEEEEEEvNT_6ParamsE,@function
        .size           _ZN7cutlass13device_kernelIN5flash19enable_sm80_to_sm89INS1_16FlashAttnFwdSm80INS1_25CollectiveMainloopFwdSm80ILi4ELi1ELb0EN4cute5tupleIJNS5_1CILi128EEENS7_ILi96EEENS7_ILi64EEEEEELi64ENS_6half_tEfNS_4arch4Sm80ELb0ELb1ELb1ELb1ELb1ELb1ELb1ELb0EEENS1_21CollectiveEpilogueFwdINS6_IJS8_SA_S9_EEENS6_IJNS7_ILi1EEESI_SI_EEESC_SE_Li128ELb1ELb1ELb0ELb0EEENS1_19SingleTileSchedulerILb1ELb0ELb1ELi128EEEEEEEEEvNT_6ParamsE,(.L_x_23 - _ZN7cutlass13device_kernelIN5flash19enable_sm80_to_sm89INS1_16FlashAttnFwdSm80INS1_25CollectiveMainloopFwdSm80ILi4ELi1ELb0EN4cute5tupleIJNS5_1CILi128EEENS7_ILi96EEENS7_ILi64EEEEEELi64ENS_6half_tEfNS_4arch4Sm80ELb0ELb1ELb1ELb1ELb1ELb1ELb1ELb0EEENS1_21CollectiveEpilogueFwdINS6_IJS8_SA_S9_EEENS6_IJNS7_ILi1EEESI_SI_EEESC_SE_Li128ELb1ELb1ELb0ELb0EEENS1_19SingleTileSchedulerILb1ELb0ELb1ELi128EEEEEEEEEvNT_6ParamsE)
        .other          _ZN7cutlass13device_kernelIN5flash19enable_sm80_to_sm89INS1_16FlashAttnFwdSm80INS1_25CollectiveMainloopFwdSm80ILi4ELi1ELb0EN4cute5tupleIJNS5_1CILi128EEENS7_ILi96EEENS7_ILi64EEEEEELi64ENS_6half_tEfNS_4arch4Sm80ELb0ELb1ELb1ELb1ELb1ELb1ELb1ELb0EEENS1_21CollectiveEpilogueFwdINS6_IJS8_SA_S9_EEENS6_IJNS7_ILi1EEESI_SI_EEESC_SE_Li128ELb1ELb1ELb0ELb0EEENS1_19SingleTileSchedulerILb1ELb0ELb1ELi128EEEEEEEEEvNT_6ParamsE,@"STO_CUDA_ENTRY STV_DEFAULT"
_ZN7cutlass13device_kernelIN5flash19enable_sm80_to_sm89INS1_16FlashAttnFwdSm80INS1_25CollectiveMainloopFwdSm80ILi4ELi1ELb0EN4cute5tupleIJNS5_1CILi128EEENS7_ILi96EEENS7_ILi64EEEEEELi64ENS_6half_tEfNS_4arch4Sm80ELb0ELb1ELb1ELb1ELb1ELb1ELb1ELb0EEENS1_21CollectiveEpilogueFwdINS6_IJS8_SA_S9_EEENS6_IJNS7_ILi1EEESI_SI_EEESC_SE_Li128ELb1ELb1ELb0ELb0EEENS1_19SingleTileSchedulerILb1ELb0ELb1ELi128EEEEEEEEEvNT_6ParamsE:
[----:B------:R-:W-:Y:S01]  /*0000*/  LDC R1, c[0x0][0x28] ;  /* 0x00000a00ff017b82 */ /* 0x000fe20000000800 */
[----:B------:R-:W-:Y:S05]  /*0010*/  EXIT ;  /* 0x000000000000794d */ /* 0x000fea0003800000 */
.L_x_5:
        /* <DEDUP_REMOVED lines=14> */
.L_x_23:


//--------------------- .text._ZN7cutlass13device_kernelIN5flash19enable_sm80_to_sm89INS1_16FlashAttnFwdSm80INS1_25CollectiveMainloopFwdSm80ILi4ELi1ELb0EN4cute5tupleIJNS5_1CILi128EEENS7_ILi112EEENS7_ILi64EEEEEELi64ENS_6half_tEfNS_4arch4Sm80ELb1ELb0ELb1ELb0ELb1ELb0ELb1ELb0EEENS1_21CollectiveEpilogueFwdINS6_IJS8_SA_S9_EEENS6_IJNS7_ILi1EEESI_SI_EEESC_SE_Li128ELb0ELb1ELb0ELb0EEENS1_30DynamicPersistentTileSchedulerILi128ELi128ELb0ELb1ELb0EEEEEEEEEvNT_6ParamsE --------------------------
	.section	.text._ZN7cutlass13device_kernelIN5flash19enable_sm80_to_sm89INS1_16FlashAttnFwdSm80INS1_25CollectiveMainloopFwdSm80ILi4ELi1ELb0EN4cute5tupleIJNS5_1CILi128EEENS7_ILi112EEENS7_ILi64EEEEEELi64ENS_6half_tEfNS_4arch4Sm80ELb1ELb0ELb1ELb0ELb1ELb0ELb1ELb0EEENS1_21CollectiveEpilogueFwdINS6_IJS8_SA_S9_EEENS6_IJNS7_ILi1EEESI_SI_EEESC_SE_Li128ELb0ELb1ELb0ELb0EEENS1_30DynamicPersistentTileSchedulerILi128ELi128ELb0ELb1ELb0EEEEEEEEEvNT_6ParamsE,"ax",@progbits
	.align	128
.text._ZN7cutlass13device_kernelIN5flash19enable_sm80_to_sm89INS1_16FlashAttnFwdSm80INS1_25CollectiveMainloopFwdSm80ILi4ELi1ELb0EN4cute5tupleIJNS5_1CILi128EEENS7_ILi112EEENS7_ILi64EEEEEELi64ENS_6half_tEfNS_4arch4Sm80ELb1ELb0ELb1ELb0ELb1ELb0ELb1ELb0EEENS1_21CollectiveEpilogueFwdINS6_IJS8_SA_S9_EEENS6_IJNS7_ILi1EEESI_SI_EEESC_SE_Li128ELb0ELb1ELb0ELb0EEENS1_30DynamicPersistentTileSchedulerILi128ELi128ELb0ELb1ELb0EEEEEEEEEvNT_6ParamsE:
        .type           _ZN7cutlass13device_kernelIN5flash19enable_sm80_to_sm89INS1_16FlashAttnFwdSm80INS1_25CollectiveMainloopFwdSm80ILi4ELi1ELb0EN4cute5tupleIJNS5_1CILi128EEENS7_ILi112EEENS7_ILi64EEEEEELi64ENS_6half_tEfNS_4arch4Sm80ELb1ELb0ELb1ELb0ELb1ELb0ELb1ELb0EEENS1_21CollectiveEpilogueFwdINS6_IJS8_SA_S9_EEENS6_IJNS7_ILi1EEESI_SI_EEESC_SE_Li128ELb0ELb1ELb0ELb0EEENS1_30DynamicPersistentTileSchedulerILi128ELi128ELb0ELb1ELb0EEEEEEEEEvNT_6ParamsE,@function
        .size           _ZN7cutlass13device_kernelIN5flash19enable_sm80_to_sm89INS1_16FlashAttnFwdSm80INS1_25CollectiveMainloopFwdSm80ILi4ELi1ELb0EN4cute5tupleIJNS5_1CILi128EEENS7_ILi112EEENS7_ILi64EEEEEELi64ENS_6half_tEfNS_4arch4Sm80ELb1ELb0ELb1ELb0ELb1ELb0ELb1ELb0EEENS1_21CollectiveEpilogueFwdINS6_IJS8_SA_S9_EEENS6_IJNS7_ILi1EEESI_SI_EEESC_SE_Li128ELb0ELb1ELb0ELb0EEENS1_30DynamicPersistentTileSchedulerILi128ELi128ELb0ELb1ELb0EEEEEEEEEvNT_6ParamsE,(.L_x_24 - _ZN7cutlass13device_kernelIN5flash19enable_sm80_to_sm89INS1_16FlashAttnFwdSm80INS1_25CollectiveMainloopFwdSm80ILi4ELi1ELb0EN4cute5tupleIJNS5_1CILi128EEENS7_ILi112EEENS7_ILi64EEEEEELi64ENS_6half_tEfNS_4arch4Sm80ELb1ELb0ELb1ELb0ELb1ELb0ELb1ELb0EEENS1_21CollectiveEpilogueFwdINS6_IJS8_SA_S9_EEENS6_IJNS7_ILi1EEESI_SI_EEESC_SE_Li128ELb0ELb1ELb0ELb0EEENS1_30DynamicPersistentTileSchedulerILi128ELi128ELb0ELb1ELb0EEEEEEEEEvNT_6ParamsE)
        .other          _ZN7cutlass13device_kernelIN5flash19enable_sm80_to_sm89INS1_16FlashAttnFwdSm80INS1_25CollectiveMainloopFwdSm80ILi4ELi1ELb0EN4cute5tupleIJNS5_1CILi128EEENS7_ILi112EEENS7_ILi64EEEEEELi64ENS_6half_tEfNS_4arch4Sm80ELb1ELb0ELb1ELb0ELb1ELb0ELb1ELb0EEENS1_21CollectiveEpilogueFwdINS6_IJS8_SA_S9_EEENS6_IJNS7_ILi1EEESI_SI_EEESC_SE_Li128ELb0ELb1ELb0ELb0EEENS1_30DynamicPersistentTileSchedulerILi128ELi128ELb0ELb1ELb0EEEEEEEEEvNT_6ParamsE,@"STO_CUDA_ENTRY STV_DEFAULT"
_ZN7cutlass13device_kernelIN5flash19enable_sm80_to_sm89INS1_16FlashAttnFwdSm80INS1_25CollectiveMainloopFwdSm80ILi4ELi1ELb0EN4cute5tupleIJNS5_1CILi128EEENS7_ILi112EEENS7_ILi64EEEEEELi64ENS_6half_tEfNS_4arch4Sm80ELb1ELb0ELb1ELb0ELb1ELb0ELb1ELb0EEENS1_21CollectiveEpilogueFwdINS6_IJS8_SA_S9_EEENS6_IJNS7_ILi1EEESI_SI_EEESC_SE_Li128ELb0ELb1ELb0ELb0EEENS1_30DynamicPersistentTileSchedulerILi128ELi128ELb0ELb1ELb0EEEEEEEEEvNT_6ParamsE:
[----:B------:R-:W-:Y:S01]  /*0000*/  LDC R1, c[0x0][0x28] ;  /* 0x00000a00ff017b82 */ /* 0x000fe20000000800 */
[----:B------:R-:W-:Y:S05]  /*0010*/  EXIT ;  /* 0x000000000000794d */ /* 0x000fea0003800000 */
.L_x_6:
        /* <DEDUP_REMOVED lines=14> */
.L_x_24:


//--------------------- .text._ZN7cutlass13device_kernelIN5flash19enable_sm80_to_sm89INS1_16FlashAttnFwdSm80INS1_25CollectiveMainloopFwdSm80ILi4ELi1ELb0EN4cute5tupleIJNS5_1CILi128EEENS7_ILi112EEENS7_ILi64EEEEEELi64ENS_6half_tEfNS_4arch4Sm80ELb1ELb0ELb1ELb1ELb1ELb0ELb1ELb0EEENS1_21CollectiveEpilogueFwdINS6_IJS8_SA_S9_EEENS6_IJNS7_ILi1EEESI_SI_EEESC_SE_Li128ELb1ELb1ELb0ELb0EEENS1_19SingleTileSchedulerILb1ELb0ELb1ELi128EEEEEEEEEvNT_6ParamsE --------------------------
	.section	.text._ZN7cutlass13device_kernelIN5flash19enable_sm80_to_sm89INS1_16FlashAttnFwdSm80INS1_25CollectiveMainloopFwdSm80ILi4ELi1ELb0EN4cute5tupleIJNS5_1CILi128EEENS7_ILi112EEENS7_ILi64EEEEEELi64ENS_6half_tEfNS_4arch4Sm80ELb1ELb0ELb1ELb1ELb1ELb0ELb1ELb0EEENS1_21CollectiveEpilogueFwdINS6_IJS8_SA_S9_EEENS6_IJNS7_ILi1EEESI_SI_EEESC_SE_Li128ELb1ELb1ELb0ELb0EEENS1_19SingleTileSchedulerILb1ELb0ELb1ELi128EEEEEEEEEvNT_6ParamsE,"ax",@progbits
	.align	128
.text._ZN7cutlass13device_kernelIN5flash19enable_sm80_to_sm89INS1_16FlashAttnFwdSm80INS1_25CollectiveMainloopFwdSm80ILi4ELi1ELb0EN4cute5tupleIJNS5_1CILi128EEENS7_ILi112EEENS7_ILi64EEEEEELi64ENS_6half_tEfNS_4arch4Sm80ELb1ELb0ELb1ELb1ELb1ELb0ELb1ELb0EEENS1_21CollectiveEpilogueFwdINS6_IJS8_SA_S9_EEENS6_IJNS7_ILi1EEESI_SI_EEESC_SE_Li128ELb1ELb1ELb0ELb0EEENS1_19SingleTileSchedulerILb1ELb0ELb1ELi128EEEEEEEEEvNT_6ParamsE:
        .type           _ZN7cutlass13device_kernelIN5flash19enable_sm80_to_sm89INS1_16FlashAttnFwdSm80INS1_25CollectiveMainloopFwdSm80ILi4ELi1ELb0EN4cute5tupleIJNS5_1CILi128EEENS7_ILi112EEENS7_ILi64EEEEEELi64ENS_6half_tEfNS_4arch4Sm80ELb1ELb0ELb1ELb1ELb1ELb0ELb1ELb0EEENS1_21CollectiveEpilogueFwdINS6_IJS8_SA_S9_EEENS6_IJNS7_ILi1EEESI_SI_EEESC_SE_Li128ELb1ELb1ELb0ELb0EEENS1_19SingleTileSchedulerILb1ELb0ELb1ELi128EEEEEEEEEvNT_6ParamsE,@function
        .size           _ZN7cutlass13device_kernelIN5flash19enable_sm80_to_sm89INS1_16FlashAttnFwdSm80INS1_25CollectiveMainloopFwdSm80ILi4ELi1ELb0EN4cute5tupleIJNS5_1CILi128EEENS7_ILi112EEENS7_ILi64EEEEEELi64ENS_6half_tEfNS_4arch4Sm80ELb1ELb0ELb1ELb1ELb1ELb0ELb1ELb0EEENS1_21CollectiveEpilogueFwdINS6_IJS8_SA_S9_EEENS6_IJNS7_ILi1EEESI_SI_EEESC_SE_Li128ELb1ELb1ELb0ELb0EEENS1_19SingleTileSchedulerILb1ELb0ELb1ELi128EEEEEEEEEvNT_6ParamsE,(.L_x_25 - _ZN7cutlass13device_kernelIN5flash19enable_sm80_to_sm89INS1_16FlashAttnFwdSm80INS1_25CollectiveMainloopFwdSm80ILi4ELi1ELb0EN4cute5tupleIJNS5_1CILi128EEENS7_ILi112EEENS7_ILi64EEEEEELi64ENS_6half_tEfNS_4arch4Sm80ELb1ELb0ELb1ELb1ELb1ELb0ELb1ELb0EEENS1_21CollectiveEpilogueFwdINS6_IJS8_SA_S9_EEENS6_IJNS7_ILi1EEESI_SI_EEESC_SE_Li128ELb1ELb1ELb0ELb0EEENS1_19SingleTileSchedulerILb1ELb0ELb1ELi128EEEEEEEEEvNT_6ParamsE)
        .other          _ZN7cutlass13device_kernelIN5flash19enable_sm80_to_sm89INS1_16FlashAttnFwdSm80INS1_25CollectiveMainloopFwdSm80ILi4ELi1ELb0EN4cute5tupleIJNS5_1CILi128EEENS7_ILi112EEENS7_ILi64EEEEEELi64ENS_6half_tEfNS_4arch4Sm80ELb1ELb0ELb1ELb1ELb1ELb0ELb1ELb0EEENS1_21CollectiveEpilogueFwdINS6_IJS8_SA_S9_EEENS6_IJNS7_ILi1EEESI_SI_EEESC_SE_Li128ELb1ELb1ELb0ELb0EEENS1_19SingleTileSchedulerILb1ELb0ELb1ELi128EEEEEEEEEvNT_6ParamsE,@"STO_CUDA_ENTRY STV_DEFAULT"
_ZN7cutlass13device_kernelIN5flash19enable_sm80_to_sm89INS1_16FlashAttnFwdSm80INS1_25CollectiveMainloopFwdSm80ILi4ELi1ELb0EN4cute5tupleIJNS5_1CILi128EEENS7_ILi112EEENS7_ILi64EEEEEELi64ENS_6half_tEfNS_4arch4Sm80ELb1ELb0ELb1ELb1ELb1ELb0ELb1ELb0EEENS1_21CollectiveEpilogueFwdINS6_IJS8_SA_S9_EEENS6_IJNS7_ILi1EEESI_SI_EEESC_SE_Li128ELb1ELb1ELb0ELb0EEENS1_19SingleTileSchedulerILb1ELb0ELb1ELi128EEEEEEEEEvNT_6ParamsE:
[----:B------:R-:W-:Y:S01]  /*0000*/  LDC R1, c[0x0][0x28] ;  /* 0x00000a00ff017b82 */ /* 0x000fe20000000800 */
[----:B------:R-:W-:Y:S05]  /*0010*/  EXIT ;  /* 0x000000000000794d */ /* 0x000fea0003800000 */
.L_x_7:
        /* <DEDUP_REMOVED lines=14> */
.L_x_25:


//--------------------- .text._ZN7cutlass13device_kernelIN5flash19enable_sm80_to_sm89INS1_16FlashAttnFwdSm80INS1_25CollectiveMainloopFwdSm80ILi4ELi1ELb0EN4cute5tupleIJNS5_1CILi128EEENS7_ILi112EEENS7_ILi64EEEEEELi64ENS_6half_tEfNS_4arch4Sm80ELb1ELb0ELb1ELb1ELb1ELb1ELb1ELb0EEENS1_21CollectiveEpilogueFwdINS6_IJS8_SA_S9_EEENS6_IJNS7_ILi1EEESI_SI_EEESC_SE_Li128ELb1ELb1ELb0ELb0EEENS1_19SingleTileSchedulerILb1ELb0ELb1ELi128EEEEEEEEEvNT_6ParamsE --------------------------
	.section	.text._ZN7cutlass13device_kernelIN5flash19enable_sm80_to_sm89INS1_16FlashAttnFwdSm80INS1_25CollectiveMainloopFwdSm80ILi4ELi1ELb0EN4cute5tupleIJNS5_1CILi128EEENS7_ILi112EEENS7_ILi64EEEEEELi64ENS_6half_tEfNS_4arch4Sm80ELb1ELb0ELb1ELb1ELb1ELb1ELb1ELb0EEENS1_21CollectiveEpilogueFwdINS6_IJS8_SA_S9_EEENS6_IJNS7_ILi1EEESI_SI_EEESC_SE_Li128ELb1ELb1ELb0ELb0EEENS1_19SingleTileSchedulerILb1ELb0ELb1ELi128EEEEEEEEEvNT_6ParamsE,"ax",@progbits
	.align	128
.text._ZN7cutlass13device_kernelIN5flash19enable_sm80_to_sm89INS1_16FlashAttnFwdSm80INS1_25CollectiveMainloopFwdSm80ILi4ELi1ELb0EN4cute5tupleIJNS5_1CILi128EEENS7_ILi112EEENS7_ILi64EEEEEELi64ENS_6half_tEfNS_4arch4Sm80ELb1ELb0ELb1ELb1ELb1ELb1ELb1ELb0EEENS1_21CollectiveEpilogueFwdINS6_IJS8_SA_S9_EEENS6_IJNS7_ILi1EEESI_SI_EEESC_SE_Li128ELb1ELb1ELb0ELb0EEENS1_19SingleTileSchedulerILb1ELb0ELb1ELi128EEEEEEEEEvNT_6ParamsE:
        .type           _ZN7cutlass13device_kernelIN5flash19enable_sm80_to_sm89INS1_16FlashAttnFwdSm80INS1_25CollectiveMainloopFwdSm80ILi4ELi1ELb0EN4cute5tupleIJNS5_1CILi128EEENS7_ILi112EEENS7_ILi64EEEEEELi64ENS_6half_tEfNS_4arch4Sm80ELb1ELb0ELb1ELb1ELb1ELb1ELb1ELb0EEENS1_21CollectiveEpilogueFwdINS6_IJS8_SA_S9_EEENS6_IJNS7_ILi1EEESI_SI_EEESC_SE_Li128ELb1ELb1ELb0ELb0EEENS1_19SingleTileSchedulerILb1ELb0ELb1ELi128EEEEEEEEEvNT_6ParamsE,@function
        .size           _ZN7cutlass13device_kernelIN5flash19enable_sm80_to_sm89INS1_16FlashAttnFwdSm80INS1_25CollectiveMainloopFwdSm80ILi4ELi1ELb0EN4cute5tupleIJNS5_1CILi128EEENS7_ILi112EEENS7_ILi64EEEEEELi64ENS_6half_tEfNS_4arch4Sm80ELb1ELb0ELb1ELb1ELb1ELb1ELb1ELb0EEENS1_21CollectiveEpilogueFwdINS6_IJS8_SA_S9_EEENS6_IJNS7_ILi1EEESI_SI_EEESC_SE_Li128ELb1ELb1ELb0ELb0EEENS1_19SingleTileSchedulerILb1ELb0ELb1ELi128EEEEEEEEEvNT_6ParamsE,(.L_x_26 - _ZN7cutlass13device_kernelIN5flash19enable_sm80_to_sm89INS1_16FlashAttnFwdSm80INS1_25CollectiveMainloopFwdSm80ILi4ELi1ELb0EN4cute5tupleIJNS5_1CILi128EEENS7_ILi112EEENS7_ILi64EEEEEELi64ENS_6half_tEfNS_4arch4Sm80ELb1ELb0ELb1ELb1ELb1ELb1ELb1ELb0EEENS1_21CollectiveEpilogueFwdINS6_IJS8_SA_S9_EEENS6_IJNS7_ILi1EEESI_SI_EEESC_SE_Li128ELb1ELb1ELb0ELb0EEENS1_19SingleTileSchedulerILb1ELb0ELb1ELi128EEEEEEEEEvNT_6ParamsE)
        .other          _ZN7cutlass13device_kernelIN5flash19enable_sm80_to_sm89INS1_16FlashAttnFwdSm80INS1_25CollectiveMainloopFwdSm80ILi4ELi1ELb0EN4cute5tupleIJNS5_1CILi128EEENS7_ILi112EEENS7_ILi64EEEEEELi64ENS_6half_tEfNS_4arch4Sm80ELb1ELb0ELb1ELb1ELb1ELb1ELb1ELb0EEENS1_21CollectiveEpilogueFwdINS6_IJS8_SA_S9_EEENS6_IJNS7_ILi1EEESI_SI_EEESC_SE_Li128ELb1ELb1ELb0ELb0EEENS1_19SingleTileSchedulerILb1ELb0ELb1ELi128EEEEEEEEEvNT_6ParamsE,@"STO_CUDA_ENTRY STV_DEFAULT"
_ZN7cutlass13device_kernelIN5flash19enable_sm80_to_sm89INS1_16FlashAttnFwdSm80INS1_25CollectiveMainloopFwdSm80ILi4ELi1ELb0EN4cute5tupleIJNS5_1CILi128EEENS7_ILi112EEENS7_ILi64EEEEEELi64ENS_6half_tEfNS_4arch4Sm80ELb1ELb0ELb1ELb1ELb1ELb1ELb1ELb0EEENS1_21CollectiveEpilogueFwdINS6_IJS8_SA_S9_EEENS6_IJNS7_ILi1EEESI_SI_EEESC_SE_Li128ELb1ELb1ELb0ELb0EEENS1_19SingleTileSchedulerILb1ELb0ELb1ELi128EEEEEEEEEvNT_6ParamsE:
[----:B------:R-:W-:Y:S01]  /*0000*/  LDC R1, c[0x0][0x28] ;  /* 0x00000a00ff017b82 */ /* 0x000fe20000000800 */
[----:B------:R-:W-:Y:S05]  /*0010*/  EXIT ;  /* 0x000000000000794d */ /* 0x000fea0003800000 */
.L_x_8:
        /* <DEDUP_REMOVED lines=14> */
.L_x_26:


//--------------------- .text._ZN7cutlass13device_kernelIN5flash19enable_sm80_to_sm89INS1_16FlashAttnFwdSm80INS1_25CollectiveMainloopFwdSm80ILi4ELi1ELb0EN4cute5tupleIJNS5_1CILi128EEENS7_ILi112EEENS7_ILi64EEEEEELi64ENS_6half_tEfNS_4arch4Sm80ELb0ELb0ELb0ELb0ELb1ELb0ELb1ELb0EEENS1_21CollectiveEpilogueFwdINS6_IJS8_SA_S9_EEENS6_IJNS7_ILi1EEESI_SI_EEESC_SE_Li128ELb0ELb1ELb0ELb0EEENS1_19SingleTileSchedulerILb0ELb0ELb1ELi128EEEEEEEEEvNT_6ParamsE --------------------------
	.section	.text._ZN7cutlass13device_kernelIN5flash19enable_sm80_to_sm89INS1_16FlashAttnFwdSm80INS1_25CollectiveMainloopFwdSm80ILi4ELi1ELb0EN4cute5tupleIJNS5_1CILi128EEENS7_ILi112EEENS7_ILi64EEEEEELi64ENS_6half_tEfNS_4arch4Sm80ELb0ELb0ELb0ELb0ELb1ELb0ELb1ELb0EEENS1_21CollectiveEpilogueFwdINS6_IJS8_SA_S9_EEENS6_IJNS7_ILi1EEESI_SI_EEESC_SE_Li128ELb0ELb1ELb0ELb0EEENS1_19SingleTileSchedulerILb0ELb0ELb1ELi128EEEEEEEEEvNT_6ParamsE,"ax",@progbits
	.align	128
.text._ZN7cutlass13device_kernelIN5flash19enable_sm80_to_sm89INS1_16FlashAttnFwdSm80INS1_25CollectiveMainloopFwdSm80ILi4ELi1ELb0EN4cute5tupleIJNS5_1CILi128EEENS7_ILi112EEENS7_ILi64EEEEEELi64ENS_6half_tEfNS_4arch4Sm80ELb0ELb0ELb0ELb0ELb1ELb0ELb1ELb0EEENS1_21CollectiveEpilogueFwdINS6_IJS8_SA_S9_EEENS6_IJNS7_ILi1EEESI_SI_EEESC_SE_Li128ELb0ELb1ELb0ELb0EEENS1_19SingleTileSchedulerILb0ELb0ELb1ELi128EEEEEEEEEvNT_6ParamsE:
        .type           _ZN7cutlass13device_kernelIN5flash19enable_sm80_to_sm89INS1_16FlashAttnFwdSm80INS1_25CollectiveMainloopFwdSm80ILi4ELi1ELb0EN4cute5tupleIJNS5_1CILi128EEENS7_ILi112EEENS7_ILi64EEEEEELi64ENS_6half_tEfNS_4arch4Sm80ELb0ELb0ELb0ELb0ELb1ELb0ELb1ELb0EEENS1_21CollectiveEpilogueFwdINS6_IJS8_SA_S9_EEENS6_IJNS7_ILi1EEESI_SI_EEESC_SE_Li128ELb0ELb1ELb0ELb0EEENS1_19SingleTileSchedulerILb0ELb0ELb1ELi128EEEEEEEEEvNT_6ParamsE,@function
        .size           _ZN7cutlass13device_kernelIN5flash19enable_sm80_to_sm89INS1_16FlashAttnFwdSm80INS1_25CollectiveMainloopFwdSm80ILi4ELi1ELb0EN4cute5tupleIJNS5_1CILi128EEENS7_ILi112EEENS7_ILi64EEEEEELi64ENS_6half_tEfNS_4arch4Sm80ELb0ELb0ELb0ELb0ELb1ELb0ELb1ELb0EEENS1_21CollectiveEpilogueFwdINS6_IJS8_SA_S9_EEENS6_IJNS7_ILi1EEESI_SI_EEESC_SE_Li128ELb0ELb1ELb0ELb0EEENS1_19SingleTileSchedulerILb0ELb0ELb1ELi128EEEEEEEEEvNT_6ParamsE,(.L_x_27 - _ZN7cutlass13device_kernelIN5flash19enable_sm80_to_sm89INS1_16FlashAttnFwdSm80INS1_25CollectiveMainloopFwdSm80ILi4ELi1ELb0EN4cute5tupleIJNS5_1CILi128EEENS7_ILi112EEENS7_ILi64EEEEEELi64ENS_6half_tEfNS_4arch4Sm80ELb0ELb0ELb0ELb0ELb1ELb0ELb1ELb0EEENS1_21CollectiveEpilogueFwdINS6_IJS8_SA_S9_EEENS6_IJNS7_ILi1EEESI_SI_EEESC_SE_Li128ELb0ELb1ELb0ELb0EEENS1_19SingleTileSchedulerILb0ELb0ELb1ELi128EEEEEEEEEvNT_6ParamsE)
        .other          _ZN7cutlass13device_kernelIN5flash19enable_sm80_to_sm89INS1_16FlashAttnFwdSm80INS1_25CollectiveMainloopFwdSm80ILi4ELi1ELb0EN4cute5tupleIJNS5_1CILi128EEENS7_ILi112EEENS7_ILi64EEEEEELi64ENS_6half_tEfNS_4arch4Sm80ELb0ELb0ELb0ELb0ELb1ELb0ELb1ELb0EEENS1_21CollectiveEpilogueFwdINS6_IJS8_SA_S9_EEENS6_IJNS7_ILi1EEESI_SI_EEESC_SE_Li128ELb0ELb1ELb0ELb0EEENS1_19SingleTileSchedulerILb0ELb0ELb1ELi128EEEEEEEEEvNT_6ParamsE,@"STO_CUDA_ENTRY STV_DEFAULT"
_ZN7cutlass13device_kernelIN5flash19enable_sm80_to_sm89INS1_16FlashAttnFwdSm80INS1_25CollectiveMainloopFwdSm80ILi4ELi1ELb0EN4cute5tupleIJNS5_1CILi128EEENS7_ILi112EEENS7_ILi64EEEEEELi64ENS_6half_tEfNS_4arch4Sm80ELb0ELb0ELb0ELb0ELb1ELb0ELb1ELb0EEENS1_21CollectiveEpilogueFwdINS6_IJS8_SA_S9_EEENS6_IJNS7_ILi1EEESI_SI_EEESC_SE_Li128ELb0ELb1ELb0ELb0EEENS1_19SingleTileSchedulerILb0ELb0ELb1ELi128EEEEEEEEEvNT_6ParamsE:
[----:B------:R-:W-:Y:S01]  /*0000*/  LDC R1, c[0x0][0x28] ;  /* 0x00000a00ff017b82 */ /* 0x000fe20000000800 */
[----:B------:R-:W-:Y:S05]  /*0010*/  EXIT ;  /* 0x000000000000794d */ /* 0x000fea0003800000 */
.L_x_9:
        /* <DEDUP_REMOVED lines=14> */
.L_x_27:


//--------------------- .text._ZN7cutlass13device_kernelIN5flash19enable_sm80_to_sm89INS1_16FlashAttnFwdSm80INS1_25CollectiveMainloopFwdSm80ILi4ELi1ELb0EN4cute5tupleIJNS5_1CILi128EEENS7_ILi112EEENS7_ILi64EEEEEELi64ENS_6half_tEfNS_4arch4Sm80ELb0ELb0ELb0ELb1ELb1ELb0ELb1ELb0EEENS1_21CollectiveEpilogueFwdINS6_IJS8_SA_S9_EEENS6_IJNS7_ILi1EEESI_SI_EEESC_SE_Li128ELb1ELb1ELb0ELb0EEENS1_19SingleTileSchedulerILb1ELb0ELb1ELi128EEEEEEEEEvNT_6ParamsE --------------------------
	.section	.text._ZN7cutlass13device_kernelIN5flash19enable_sm80_to_sm89INS1_16FlashAttnFwdSm80INS1_25CollectiveMainloopFwdSm80ILi4ELi1ELb0EN4cute5tupleIJNS5_1CILi128EEENS7_ILi112EEENS7_ILi64EEEEEELi64ENS_6half_tEfNS_4arch4Sm80ELb0ELb0ELb0ELb1ELb1ELb0ELb1ELb0EEENS1_21CollectiveEpilogueFwdINS6_IJS8_SA_S9_EEENS6_IJNS7_ILi1EEESI_SI_EEESC_SE_Li128ELb1ELb1ELb0ELb0EEENS1_19SingleTileSchedulerILb1ELb0ELb1ELi128EEEEEEEEEvNT_6ParamsE,"ax",@progbits
	.align	128
.text._ZN7cutlass13device_kernelIN5flash19enable_sm80_to_sm89INS1_16FlashAttnFwdSm80INS1_25CollectiveMainloopFwdSm80ILi4ELi1ELb0EN4cute5tupleIJNS5_1CILi128EEENS7_ILi112EEENS7_ILi64EEEEEELi64ENS_6half_tEfNS_4arch4Sm80ELb0ELb0ELb0ELb1ELb1ELb0ELb1ELb0EEENS1_21CollectiveEpilogueFwdINS6_IJS8_SA_S9_EEENS6_IJNS7_ILi1EEESI_SI_EEESC_SE_Li128ELb1ELb1ELb0ELb0EEENS1_19SingleTileSchedulerILb1ELb0ELb1ELi128EEEEEEEEEvNT_6ParamsE:
        .type           _ZN7cutlass13device_kernelIN5flash19enable_sm80_to_sm89INS1_16FlashAttnFwdSm80INS1_25CollectiveMainloopFwdSm80ILi4ELi1ELb0EN4cute5tupleIJNS5_1CILi128EEENS7_ILi112EEENS7_ILi64EEEEEELi64ENS_6half_tEfNS_4arch4Sm80ELb0ELb0ELb0ELb1ELb1ELb0ELb1ELb0EEENS1_21CollectiveEpilogueFwdINS6_IJS8_SA_S9_EEENS6_IJNS7_ILi1EEESI_SI_EEESC_SE_Li128ELb1ELb1ELb0ELb0EEENS1_19SingleTileSchedulerILb1ELb0ELb1ELi128EEEEEEEEEvNT_6ParamsE,@function
        .size           _ZN7cutlass13device_kernelIN5flash19enable_sm80_to_sm89INS1_16FlashAttnFwdSm80INS1_25CollectiveMainloopFwdSm80ILi4ELi1ELb0EN4cute5tupleIJNS5_1CILi128EEENS7_ILi112EEENS7_ILi64EEEEEELi64ENS_6half_tEfNS_4arch4Sm80ELb0ELb0ELb0ELb1ELb1ELb0ELb1ELb0EEENS1_21CollectiveEpilogueFwdINS6_IJS8_SA_S9_EEENS6_IJNS7_ILi1EEESI_SI_EEESC_SE_Li128ELb1ELb1ELb0ELb0EEENS1_19SingleTileSchedulerILb1ELb0ELb1ELi128EEEEEEEEEvNT_6ParamsE,(.L_x_28 - _ZN7cutlass13device_kernelIN5flash19enable_sm80_to_sm89INS1_16FlashAttnFwdSm80INS1_25CollectiveMainloopFwdSm80ILi4ELi1ELb0EN4cute5tupleIJNS5_1CILi128EEENS7_ILi112EEENS7_ILi64EEEEEELi64ENS_6half_tEfNS_4arch4Sm80ELb0ELb0ELb0ELb1ELb1ELb0ELb1ELb0EEENS1_21CollectiveEpilogueFwdINS6_IJS8_SA_S9_EEENS6_IJNS7_ILi1EEESI_SI_EEESC_SE_Li128ELb1ELb1ELb0ELb0EEENS1_19SingleTileSchedulerILb1ELb0ELb1ELi128EEEEEEEEEvNT_6ParamsE)
        .other          _ZN7cutlass13device_kernelIN5flash19enable_sm80_to_sm89INS1_16FlashAttnFwdSm80INS1_25CollectiveMainloopFwdSm80ILi4ELi1ELb0EN4cute5tupleIJNS5_1CILi128EEENS7_ILi112EEENS7_ILi64EEEEEELi64ENS_6half_tEfNS_4arch4Sm80ELb0ELb0ELb0ELb1ELb1ELb0ELb1ELb0EEENS1_21CollectiveEpilogueFwdINS6_IJS8_SA_S9_EEENS6_IJNS7_ILi1EEESI_SI_EEESC_SE_Li128ELb1ELb1ELb0ELb0EEENS1_19SingleTileSchedulerILb1ELb0ELb1ELi128EEEEEEEEEvNT_6ParamsE,@"STO_CUDA_ENTRY STV_DEFAULT"
_ZN7cutlass13device_kernelIN5flash19enable_sm80_to_sm89INS1_16FlashAttnFwdSm80INS1_25CollectiveMainloopFwdSm80ILi4ELi1ELb0EN4cute5tupleIJNS5_1CILi128EEENS7_ILi112EEENS7_ILi64EEEEEELi64ENS_6half_tEfNS_4arch4Sm80ELb0ELb0ELb0ELb1ELb1ELb0ELb1ELb0EEENS1_21CollectiveEpilogueFwdINS6_IJS8_SA_S9_EEENS6_IJNS7_ILi1EEESI_SI_EEESC_SE_Li128ELb1ELb1ELb0ELb0EEENS1_19SingleTileSchedulerILb1ELb0ELb1ELi128EEEEEEEEEvNT_6ParamsE:
[----:B------:R-:W-:Y:S01]  /*0000*/  LDC R1, c[0x0][0x28] ;  /* 0x00000a00ff017b82 */ /* 0x000fe20000000800 */
[----:B------:R-:W-:Y:S05]  /*0010*/  EXIT ;  /* 0x000000000000794d */ /* 0x000fea0003800000 */
.L_x_10:
        /* <DEDUP_REMOVED lines=14> */
.L_x_28:


//--------------------- .text._ZN7cutlass13device_kernelIN5flash19enable_sm80_to_sm89INS1_16FlashAttnFwdSm80INS1_25CollectiveMainloopFwdSm80ILi4ELi1ELb0EN4cute5tupleIJNS5_1CILi128EEENS7_ILi112EEENS7_ILi64EEEEEELi64ENS_6half_tEfNS_4arch4Sm80ELb0ELb0ELb0ELb1ELb1ELb1ELb1ELb0EEENS1_21CollectiveEpilogueFwdINS6_IJS8_SA_S9_EEENS6_IJNS7_ILi1EEESI_SI_EEESC_SE_Li128ELb1ELb1ELb0ELb0EEENS1_19SingleTileSchedulerILb1ELb0ELb1ELi128EEEEEEEEEvNT_6ParamsE --------------------------
	.section	.text._ZN7cutlass13device_kernelIN5flash19enable_sm80_to_sm89INS1_16FlashAttnFwdSm80INS1_25CollectiveMainloopFwdSm80ILi4ELi1ELb0EN4cute5tupleIJNS5_1CILi128EEENS7_ILi112EEENS7_ILi64EEEEEELi64ENS_6half_tEfNS_4arch4Sm80ELb0ELb0ELb0ELb1ELb1ELb1ELb1ELb0EEENS1_21CollectiveEpilogueFwdINS6_IJS8_SA_S9_EEENS6_IJNS7_ILi1EEESI_SI_EEESC_SE_Li128ELb1ELb1ELb0ELb0EEENS1_19SingleTileSchedulerILb1ELb0ELb1ELi128EEEEEEEEEvNT_6ParamsE,"ax",@progbits
	.align	128
.text._ZN7cutlass13device_kernelIN5flash19enable_sm80_to_sm89INS1_16FlashAttnFwdSm80INS1_25CollectiveMainloopFwdSm80ILi4ELi1ELb0EN4cute5tupleIJNS5_1CILi128EEENS7_ILi112EEENS7_ILi64EEEEEELi64ENS_6half_tEfNS_4arch4Sm80ELb0ELb0ELb0ELb1ELb1ELb1ELb1ELb0EEENS1_21CollectiveEpilogueFwdINS6_IJS8_SA_S9_EEENS6_IJNS7_ILi1EEESI_SI_EEESC_SE_Li128ELb1ELb1ELb0ELb0EEENS1_19SingleTileSchedulerILb1ELb0ELb1ELi128EEEEEEEEEvNT_6ParamsE:
        .type           _ZN7cutlass13device_kernelIN5flash19enable_sm80_to_sm89INS1_16FlashAttnFwdSm80INS1_25CollectiveMainloopFwdSm80ILi4ELi1ELb0EN4cute5tupleIJNS5_1CILi128EEENS7_ILi112EEENS7_ILi64EEEEEELi64ENS_6half_tEfNS_4arch4Sm80ELb0ELb0ELb0ELb1ELb1ELb1ELb1ELb0EEENS1_21CollectiveEpilogueFwdINS6_IJS8_SA_S9_EEENS6_IJNS7_ILi1EEESI_SI_EEESC_SE_Li128ELb1ELb1ELb0ELb0EEENS1_19SingleTileSchedulerILb1ELb0ELb1ELi128EEEEEEEEEvNT_6ParamsE,@function
        .size           _ZN7cutlass13device_kernelIN5flash19enable_sm80_to_sm89INS1_16FlashAttnFwdSm80INS1_25CollectiveMainloopFwdSm80ILi4ELi1ELb0EN4cute5tupleIJNS5_1CILi128EEENS7_ILi112EEENS7_ILi64EEEEEELi64ENS_6half_tEfNS_4arch4Sm80ELb0ELb0ELb0ELb1ELb1ELb1ELb1ELb0EEENS1_21CollectiveEpilogueFwdINS6_IJS8_SA_S9_EEENS6_IJNS7_ILi1EEESI_SI_EEESC_SE_Li128ELb1ELb1ELb0ELb0EEENS1_19SingleTileSchedulerILb1ELb0ELb1ELi128EEEEEEEEEvNT_6ParamsE,(.L_x_29 - _ZN7cutlass13device_kernelIN5flash19enable_sm80_to_sm89INS1_16FlashAttnFwdSm80INS1_25CollectiveMainloopFwdSm80ILi4ELi1ELb0EN4cute5tupleIJNS5_1CILi128EEENS7_ILi112EEENS7_ILi64EEEEEELi64ENS_6half_tEfNS_4arch4Sm80ELb0ELb0ELb0ELb1ELb1ELb1ELb1ELb0EEENS1_21CollectiveEpilogueFwdINS6_IJS8_SA_S9_EEENS6_IJNS7_ILi1EEESI_SI_EEESC_SE_Li128ELb1ELb1ELb0ELb0EEENS1_19SingleTileSchedulerILb1ELb0ELb1ELi128EEEEEEEEEvNT_6ParamsE)
        .other          _ZN7cutlass13device_kernelIN5flash19enable_sm80_to_sm89INS1_16FlashAttnFwdSm80INS1_25CollectiveMainloopFwdSm80ILi4ELi1ELb0EN4cute5tupleIJNS5_1CILi128EEENS7_ILi112EEENS7_ILi64EEEEEELi64ENS_6half_tEfNS_4arch4Sm80ELb0ELb0ELb0ELb1ELb1ELb1ELb1ELb0EEENS1_21CollectiveEpilogueFwdINS6_IJS8_SA_S9_EEENS6_IJNS7_ILi1EEESI_SI_EEESC_SE_Li128ELb1ELb1ELb0ELb0EEENS1_19SingleTileSchedulerILb1ELb0ELb1ELi128EEEEEEEEEvNT_6ParamsE,@"STO_CUDA_ENTRY STV_DEFAULT"
_ZN7cutlass13device_kernelIN5flash19enable_sm80_to_sm89INS1_16FlashAttnFwdSm80INS1_25CollectiveMainloopFwdSm80ILi4ELi1ELb0EN4cute5tupleIJNS5_1CILi128EEENS7_ILi112EEENS7_ILi64EEEEEELi64ENS_6half_tEfNS_4arch4Sm80ELb0ELb0ELb0ELb1ELb1ELb1ELb1ELb0EEENS1_21CollectiveEpilogueFwdINS6_IJS8_SA_S9_EEENS6_IJNS7_ILi1EEESI_SI_EEESC_SE_Li128ELb1ELb1ELb0ELb0EEENS1_19SingleTileSchedulerILb1ELb0ELb1ELi128EEEEEEEEEvNT_6ParamsE:
[----:B------:R-:W-:Y:S01]  /*0000*/  LDC R1, c[0x0][0x28] ;  /* 0x00000a00ff017b82 */ /* 0x000fe20000000800 */
[----:B------:R-:W-:Y:S05]  /*0010*/  EXIT ;  /* 0x000000000000794d */ /* 0x000fea0003800000 */
.L_x_11:
        /* <DEDUP_REMOVED lines=14> */
.L_x_29:


//--------------------- .text._ZN7cutlass13device_kernelIN5flash19enable_sm80_to_sm89INS1_16FlashAttnFwdSm80INS1_25CollectiveMainloopFwdSm80ILi4ELi1ELb0EN4cute5tupleIJNS5_1CILi128EEENS7_ILi96EEENS7_ILi64EEEEEELi64ENS_6half_tEfNS_4arch4Sm80ELb0ELb1ELb0ELb0ELb1ELb0ELb1ELb0EEENS1_21CollectiveEpilogueFwdINS6_IJS8_SA_S9_EEENS6_IJNS7_ILi1EEESI_SI_EEESC_SE_Li128ELb0ELb1ELb0ELb0EEENS1_19SingleTileSchedulerILb0ELb0ELb1ELi128EEEEEEEEEvNT_6ParamsE --------------------------
	.section	.text._ZN7cutlass13device_kernelIN5flash19enable_sm80_to_sm89INS1_16FlashAttnFwdSm80INS1_25CollectiveMainloopFwdSm80ILi4ELi1ELb0EN4cute5tupleIJNS5_1CILi128EEENS7_ILi96EEENS7_ILi64EEEEEELi64ENS_6half_tEfNS_4arch4Sm80ELb0ELb1ELb0ELb0ELb1ELb0ELb1ELb0EEENS1_21CollectiveEpilogueFwdINS6_IJS8_SA_S9_EEENS6_IJNS7_ILi1EEESI_SI_EEESC_SE_Li128ELb0ELb1ELb0ELb0EEENS1_19SingleTileSchedulerILb0ELb0ELb1ELi128EEEEEEEEEvNT_6ParamsE,"ax",@progbits
	.align	128
.text._ZN7cutlass13device_kernelIN5flash19enable_sm80_to_sm89INS1_16FlashAttnFwdSm80INS1_25CollectiveMainloopFwdSm80ILi4ELi1ELb0EN4cute5tupleIJNS5_1CILi128EEENS7_ILi96EEENS7_ILi64EEEEEELi64ENS_6half_tEfNS_4arch4Sm80ELb0ELb1ELb0ELb0ELb1ELb0ELb1ELb0EEENS1_21CollectiveEpilogueFwdINS6_IJS8_SA_S9_EEENS6_IJNS7_ILi1EEESI_SI_EEESC_SE_Li128ELb0ELb1ELb0ELb0EEENS1_19SingleTileSchedulerILb0ELb0ELb1ELi128EEEEEEEEEvNT_6ParamsE:
        .type           _ZN7cutlass13device_kernelIN5flash19enable_sm80_to_sm89INS1_16FlashAttnFwdSm80INS1_25CollectiveMainloopFwdSm80ILi4ELi1ELb0EN4cute5tupleIJNS5_1CILi128EEENS7_ILi96EEENS7_ILi64EEEEEELi64ENS_6half_tEfNS_4arch4Sm80ELb0ELb1ELb0ELb0ELb1ELb0ELb1ELb0EEENS1_21CollectiveEpilogueFwdINS6_IJS8_SA_S9_EEENS6_IJNS7_ILi1EEESI_SI_EEESC_SE_Li128ELb0ELb1ELb0ELb0EEENS1_19SingleTileSchedulerILb0ELb0ELb1ELi128EEEEEEEEEvNT_6ParamsE,@function
        .size           _ZN7cutlass13device_kernelIN5flash19enable_sm80_to_sm89INS1_16FlashAttnFwdSm80INS1_25CollectiveMainloopFwdSm80ILi4ELi1ELb0EN4cute5tupleIJNS5_1CILi128EEENS7_ILi96EEENS7_ILi64EEEEEELi64ENS_6half_tEfNS_4arch4Sm80ELb0ELb1ELb0ELb0ELb1ELb0ELb1ELb0EEENS1_21CollectiveEpilogueFwdINS6_IJS8_SA_S9_EEENS6_IJNS7_ILi1EEESI_SI_EEESC_SE_Li128ELb0ELb1ELb0ELb0EEENS1_19SingleTileSchedulerILb0ELb0ELb1ELi128EEEEEEEEEvNT_6ParamsE,(.L_x_30 - _ZN7cutlass13device_kernelIN5flash19enable_sm80_to_sm89INS1_16FlashAttnFwdSm80INS1_25CollectiveMainloopFwdSm80ILi4ELi1ELb0EN4cute5tupleIJNS5_1CILi128EEENS7_ILi96EEENS7_ILi64EEEEEELi64ENS_6half_tEfNS_4arch4Sm80ELb0ELb1ELb0ELb0ELb1ELb0ELb1ELb0EEENS1_21CollectiveEpilogueFwdINS6_IJS8_SA_S9_EEENS6_IJNS7_ILi1EEESI_SI_EEESC_SE_Li128ELb0ELb1ELb0ELb0EEENS1_19SingleTileSchedulerILb0ELb0ELb1ELi128EEEEEEEEEvNT_6ParamsE)
        .other          _ZN7cutlass13device_kernelIN5flash19enable_sm80_to_sm89INS1_16FlashAttnFwdSm80INS1_25CollectiveMainloopFwdSm80ILi4ELi1ELb0EN4cute5tupleIJNS5_1CILi128EEENS7_ILi96EEENS7_ILi64EEEEEELi64ENS_6half_tEfNS_4arch4Sm80ELb0ELb1ELb0ELb0ELb1ELb0ELb1ELb0EEENS1_21CollectiveEpilogueFwdINS6_IJS8_SA_S9_EEENS6_IJNS7_ILi1EEESI_SI_EEESC_SE_Li128ELb0ELb1ELb0ELb0EEENS1_19SingleTileSchedulerILb0ELb0ELb1ELi128EEEEEEEEEvNT_6ParamsE,@"STO_CUDA_ENTRY STV_DEFAULT"
_ZN7cutlass13device_kernelIN5flash19enable_sm80_to_sm89INS1_16FlashAttnFwdSm80INS1_25CollectiveMainloopFwdSm80ILi4ELi1ELb0EN4cute5tupleIJNS5_1CILi128EEENS7_ILi96EEENS7_ILi64EEEEEELi64ENS_6half_tEfNS_4arch4Sm80ELb0ELb1ELb0ELb0ELb1ELb0ELb1ELb0EEENS1_21CollectiveEpilogueFwdINS6_IJS8_SA_S9_EEENS6_IJNS7_ILi1EEESI_SI_EEESC_SE_Li128ELb0ELb1ELb0ELb0EEENS1_19SingleTileSchedulerILb0ELb0ELb1ELi128EEEEEEEEEvNT_6ParamsE:
[----:B------:R-:W-:Y:S01]  /*0000*/  LDC R1, c[0x0][0x28] ;  /* 0x00000a00ff017b82 */ /* 0x000fe20000000800 */
[----:B------:R-:W-:Y:S05]  /*0010*/  EXIT ;  /* 0x000000000000794d */ /* 0x000fea0003800000 */
.L_x_12:
        /* <DEDUP_REMOVED lines=14> */
.L_x_30:


//--------------------- .text._ZN7cutlass13device_kernelIN5flash19enable_sm80_to_sm89INS1_16FlashAttnFwdSm80INS1_25CollectiveMainloopFwdSm80ILi4ELi1ELb0EN4cute5tupleIJNS5_1CILi128EEENS7_ILi96EEENS7_ILi64EEEEEELi64ENS_6half_tEfNS_4arch4Sm80ELb0ELb1ELb0ELb1ELb1ELb0ELb1ELb0EEENS1_21CollectiveEpilogueFwdINS6_IJS8_SA_S9_EEENS6_IJNS7_ILi1EEESI_SI_EEESC_SE_Li128ELb1ELb1ELb0ELb0EEENS1_19SingleTileSchedulerILb1ELb0ELb1ELi128EEEEEEEEEvNT_6ParamsE --------------------------
	.section	.text._ZN7cutlass13device_kernelIN5flash19enable_sm80_to_sm89INS1_16FlashAttnFwdSm80INS1_25CollectiveMainloopFwdSm80ILi4ELi1ELb0EN4cute5tupleIJNS5_1CILi128EEENS7_ILi96EEENS7_ILi64EEEEEELi64ENS_6half_tEfNS_4arch4Sm80ELb0ELb1ELb0ELb1ELb1ELb0ELb1ELb0EEENS1_21CollectiveEpilogueFwdINS6_IJS8_SA_S9_EEENS6_IJNS7_ILi1EEESI_SI_EEESC_SE_Li128ELb1ELb1ELb0ELb0EEENS1_19SingleTileSchedulerILb1ELb0ELb1ELi128EEEEEEEEEvNT_6ParamsE,"ax",@progbits
	.align	128
.text._ZN7cutlass13device_kernelIN5flash19enable_sm80_to_sm89INS1_16FlashAttnFwdSm80INS1_25CollectiveMainloopFwdSm80ILi4ELi1ELb0EN4cute5tupleIJNS5_1CILi128EEENS7_ILi96EEENS7_ILi64EEEEEELi64ENS_6half_tEfNS_4arch4Sm80ELb0ELb1ELb0ELb1ELb1ELb0ELb1ELb0EEENS1_21CollectiveEpilogueFwdINS6_IJS8_SA_S9_EEENS6_IJNS7_ILi1EEESI_SI_EEESC_SE_Li128ELb1ELb1ELb0ELb0EEENS1_19SingleTileSchedulerILb1ELb0ELb1ELi128EEEEEEEEEvNT_6ParamsE:
        .type           _ZN7cutlass13device_kernelIN5flash19enable_sm80_to_sm89INS1_16FlashAttnFwdSm80INS1_25CollectiveMainloopFwdSm80ILi4ELi1ELb0EN4cute5tupleIJNS5_1CILi128EEENS7_ILi96EEENS7_ILi64EEEEEELi64ENS_6half_tEfNS_4arch4Sm80ELb0ELb1ELb0ELb1ELb1ELb0ELb1ELb0EEENS1_21CollectiveEpilogueFwdINS6_IJS8_SA_S9_EEENS6_IJNS7_ILi1EEESI_SI_EEESC_SE_Li128ELb1ELb1ELb0ELb0EEENS1_19SingleTileSchedulerILb1ELb0ELb1ELi128EEEEEEEEEvNT_6ParamsE,@function
        .size           _ZN7cutlass13device_kernelIN5flash19enable_sm80_to_sm89INS1_16FlashAttnFwdSm80INS1_25CollectiveMainloopFwdSm80ILi4ELi1ELb0EN4cute5tupleIJNS5_1CILi128EEENS7_ILi96EEENS7_ILi64EEEEEELi64ENS_6half_tEfNS_4arch4Sm80ELb0ELb1ELb0ELb1ELb1ELb0ELb1ELb0EEENS1_21CollectiveEpilogueFwdINS6_IJS8_SA_S9_EEENS6_IJNS7_ILi1EEESI_SI_EEESC_SE_Li128ELb1ELb1ELb0ELb0EEENS1_19SingleTileSchedulerILb1ELb0ELb1ELi128EEEEEEEEEvNT_6ParamsE,(.L_x_31 - _ZN7cutlass13device_kernelIN5flash19enable_sm80_to_sm89INS1_16FlashAttnFwdSm80INS1_25CollectiveMainloopFwdSm80ILi4ELi1ELb0EN4cute5tupleIJNS5_1CILi128EEENS7_ILi96EEENS7_ILi64EEEEEELi64ENS_6half_tEfNS_4arch4Sm80ELb0ELb1ELb0ELb1ELb1ELb0ELb1ELb0EEENS1_21CollectiveEpilogueFwdINS6_IJS8_SA_S9_EEENS6_IJNS7_ILi1EEESI_SI_EEESC_SE_Li128ELb1ELb1ELb0ELb0EEENS1_19SingleTileSchedulerILb1ELb0ELb1ELi128EEEEEEEEEvNT_6ParamsE)
        .other          _ZN7cutlass13device_kernelIN5flash19enable_sm80_to_sm89INS1_16FlashAttnFwdSm80INS1_25CollectiveMainloopFwdSm80ILi4ELi1ELb0EN4cute5tupleIJNS5_1CILi128EEENS7_ILi96EEENS7_ILi64EEEEEELi64ENS_6half_tEfNS_4arch4Sm80ELb0ELb1ELb0ELb1ELb1ELb0ELb1ELb0EEENS1_21CollectiveEpilogueFwdINS6_IJS8_SA_S9_EEENS6_IJNS7_ILi1EEESI_SI_EEESC_SE_Li128ELb1ELb1ELb0ELb0EEENS1_19SingleTileSchedulerILb1ELb0ELb1ELi128EEEEEEEEEvNT_6ParamsE,@"STO_CUDA_ENTRY STV_DEFAULT"
_ZN7cutlass13device_kernelIN5flash19enable_sm80_to_sm89INS1_16FlashAttnFwdSm80INS1_25CollectiveMainloopFwdSm80ILi4ELi1ELb0EN4cute5tupleIJNS5_1CILi128EEENS7_ILi96EEENS7_ILi64EEEEEELi64ENS_6half_tEfNS_4arch4Sm80ELb0ELb1ELb0ELb1ELb1ELb0ELb1ELb0EEENS1_21CollectiveEpilogueFwdINS6_IJS8_SA_S9_EEENS6_IJNS7_ILi1EEESI_SI_EEESC_SE_Li128ELb1ELb1ELb0ELb0EEENS1_19SingleTileSchedulerILb1ELb0ELb1ELi128EEEEEEEEEvNT_6ParamsE:
[----:B------:R-:W-:Y:S01]  /*0000*/  LDC R1, c[0x0][0x28] ;  /* 0x00000a00ff017b82 */ /* 0x000fe20000000800 */
[----:B------:R-:W-:Y:S05]  /*0010*/  EXIT ;  /* 0x000000000000794d */ /* 0x000fea0003800000 */
.L_x_13:
        /* <DEDUP_REMOVED lines=14> */
.L_x_31:


//--------------------- .text._ZN7cutlass13device_kernelIN5flash19enable_sm80_to_sm89INS1_16FlashAttnFwdSm80INS1_25CollectiveMainloopFwdSm80ILi4ELi1ELb0EN4cute5tupleIJNS5_1CILi128EEENS7_ILi96EEENS7_ILi64EEEEEELi64ENS_6half_tEfNS_4arch4Sm80ELb0ELb1ELb0ELb1ELb1ELb1ELb1ELb0EEENS1_21CollectiveEpilogueFwdINS6_IJS8_SA_S9_EEENS6_IJNS7_ILi1EEESI_SI_EEESC_SE_Li128ELb1ELb1ELb0ELb0EEENS1_19SingleTileSchedulerILb1ELb0ELb1ELi128EEEEEEEEEvNT_6ParamsE --------------------------
	.section	.text._ZN7cutlass13device_kernelIN5flash19enable_sm80_to_sm89INS1_16FlashAttnFwdSm80INS1_25CollectiveMainloopFwdSm80ILi4ELi1ELb0EN4cute5tupleIJNS5_1CILi128EEENS7_ILi96EEENS7_ILi64EEEEEELi64ENS_6half_tEfNS_4arch4Sm80ELb0ELb1ELb0ELb1ELb1ELb1ELb1ELb0EEENS1_21CollectiveEpilogueFwdINS6_IJS8_SA_S9_EEENS6_IJNS7_ILi1EEESI_SI_EEESC_SE_Li128ELb1ELb1ELb0ELb0EEENS1_19SingleTileSchedulerILb1ELb0ELb1ELi128EEEEEEEEEvNT_6ParamsE,"ax",@progbits
	.align	128
.text._ZN7cutlass13device_kernelIN5flash19enable_sm80_to_sm89INS1_16FlashAttnFwdSm80INS1_25CollectiveMainloopFwdSm80ILi4ELi1ELb0EN4cute5tupleIJNS5_1CILi128EEENS7_ILi96EEENS7_ILi64EEEEEELi64ENS_6half_tEfNS_4arch4Sm80ELb0ELb1ELb0ELb1ELb1ELb1ELb1ELb0EEENS1_21CollectiveEpilogueFwdINS6_IJS8_SA_S9_EEENS6_IJNS7_ILi1EEESI_SI_EEESC_SE_Li128ELb1ELb1ELb0ELb0EEENS1_19SingleTileSchedulerILb1ELb0ELb1ELi128EEEEEEEEEvNT_6ParamsE:
        .type           _ZN7cutlass13device_kernelIN5flash19enable_sm80_to_sm89INS1_16FlashAttnFwdSm80INS1_25CollectiveMainloopFwdSm80ILi4ELi1ELb0EN4cute5tupleIJNS5_1CILi128EEENS7_ILi96EEENS7_ILi64EEEEEELi64ENS_6half_tEfNS_4arch4Sm80ELb0ELb1ELb0ELb1ELb1ELb1ELb1ELb0EEENS1_21CollectiveEpilogueFwdINS6_IJS8_SA_S9_EEENS6_IJNS7_ILi1EEESI_SI_EEESC_SE_Li128ELb1ELb1ELb0ELb0EEENS1_19SingleTileSchedulerILb1ELb0ELb1ELi128EEEEEEEEEvNT_6ParamsE,@function
        .size           _ZN7cutlass13device_kernelIN5flash19enable_sm80_to_sm89INS1_16FlashAttnFwdSm80INS1_25CollectiveMainloopFwdSm80ILi4ELi1ELb0EN4cute5tupleIJNS5_1CILi128EEENS7_ILi96EEENS7_ILi64EEEEEELi64ENS_6half_tEfNS_4arch4Sm80ELb0ELb1ELb0ELb1ELb1ELb1ELb1ELb0EEENS1_21CollectiveEpilogueFwdINS6_IJS8_SA_S9_EEENS6_IJNS7_ILi1EEESI_SI_EEESC_SE_Li128ELb1ELb1ELb0ELb0EEENS1_19SingleTileSchedulerILb1ELb0ELb1ELi128EEEEEEEEEvNT_6ParamsE,(.L_x_32 - _ZN7cutlass13device_kernelIN5flash19enable_sm80_to_sm89INS1_16FlashAttnFwdSm80INS1_25CollectiveMainloopFwdSm80ILi4ELi1ELb0EN4cute5tupleIJNS5_1CILi128EEENS7_ILi96EEENS7_ILi64EEEEEELi64ENS_6half_tEfNS_4arch4Sm80ELb0ELb1ELb0ELb1ELb1ELb1ELb1ELb0EEENS1_21CollectiveEpilogueFwdINS6_IJS8_SA_S9_EEENS6_IJNS7_ILi1EEESI_SI_EEESC_SE_Li128ELb1ELb1ELb0ELb0EEENS1_19SingleTileSchedulerILb1ELb0ELb1ELi128EEEEEEEEEvNT_6ParamsE)
        .other          _ZN7cutlass13device_kernelIN5flash19enable_sm80_to_sm89INS1_16FlashAttnFwdSm80INS1_25CollectiveMainloopFwdSm80ILi4ELi1ELb0EN4cute5tupleIJNS5_1CILi128EEENS7_ILi96EEENS7_ILi64EEEEEELi64ENS_6half_tEfNS_4arch4Sm80ELb0ELb1ELb0ELb1ELb1ELb1ELb1ELb0EEENS1_21CollectiveEpilogueFwdINS6_IJS8_SA_S9_EEENS6_IJNS7_ILi1EEESI_SI_EEESC_SE_Li128ELb1ELb1ELb0ELb0EEENS1_19SingleTileSchedulerILb1ELb0ELb1ELi128EEEEEEEEEvNT_6ParamsE,@"STO_CUDA_ENTRY STV_DEFAULT"
_ZN7cutlass13device_kernelIN5flash19enable_sm80_to_sm89INS1_16FlashAttnFwdSm80INS1_25CollectiveMainloopFwdSm80ILi4ELi1ELb0EN4cute5tupleIJNS5_1CILi128EEENS7_ILi96EEENS7_ILi64EEEEEELi64ENS_6half_tEfNS_4arch4Sm80ELb0ELb1ELb0ELb1ELb1ELb1ELb1ELb0EEENS1_21CollectiveEpilogueFwdINS6_IJS8_SA_S9_EEENS6_IJNS7_ILi1EEESI_SI_EEESC_SE_Li128ELb1ELb1ELb0ELb0EEENS1_19SingleTileSchedulerILb1ELb0ELb1ELi128EEEEEEEEEvNT_6ParamsE:
[----:B------:R-:W-:Y:S01]  /*0000*/  LDC R1, c[0x0][0x28] ;  /* 0x00000a00ff017b82 */ /* 0x000fe20000000800 */
[----:B------:R-:W-:Y:S05]  /*0010*/  EXIT ;  /* 0x000000000000794d */ /* 0x000fea0003800000 */
.L_x_14:
        /* <DEDUP_REMOVED lines=14> */
.L_x_32:


//--------------------- .text._ZN7cutlass13device_kernelIN5flash19enable_sm80_to_sm89INS1_16FlashAttnFwdSm80INS1_25CollectiveMainloopFwdSm80ILi4ELi1ELb0EN4cute5tupleIJNS5_1CILi128EEENS7_ILi112EEENS7_ILi64EEEEEELi64ENS_6half_tEfNS_4arch4Sm80ELb1ELb0ELb0ELb0ELb1ELb0ELb1ELb0EEENS1_21CollectiveEpilogueFwdINS6_IJS8_SA_S9_EEENS6_IJNS7_ILi1EEESI_SI_EEESC_SE_Li128ELb0ELb1ELb0ELb0EEENS1_30DynamicPersistentTileSchedulerILi128ELi128ELb0ELb1ELb0EEEEEEEEEvNT_6ParamsE --------------------------
	.section	.text._ZN7cutlass13device_kernelIN5flash19enable_sm80_to_sm89INS1_16FlashAttnFwdSm80INS1_25CollectiveMainloopFwdSm80ILi4ELi1ELb0EN4cute5tupleIJNS5_1CILi128EEENS7_ILi112EEENS7_ILi64EEEEEELi64ENS_6half_tEfNS_4arch4Sm80ELb1ELb0ELb0ELb0ELb1ELb0ELb1ELb0EEENS1_21CollectiveEpilogueFwdINS6_IJS8_SA_S9_EEENS6_IJNS7_ILi1EEESI_SI_EEESC_SE_Li128ELb0ELb1ELb0ELb0EEENS1_30DynamicPersistentTileSchedulerILi128ELi128ELb0ELb1ELb0EEEEEEEEEvNT_6ParamsE,"ax",@progbits
	.align	128
.text._ZN7cutlass13device_kernelIN5flash19enable_sm80_to_sm89INS1_16FlashAttnFwdSm80INS1_25CollectiveMainloopFwdSm80ILi4ELi1ELb0EN4cute5tupleIJNS5_1CILi128EEENS7_ILi112EEENS7_ILi64EEEEEELi64ENS_6half_tEfNS_4arch4Sm80ELb1ELb0ELb0ELb0ELb1ELb0ELb1ELb0EEENS1_21CollectiveEpilogueFwdINS6_IJS8_SA_S9_EEENS6_IJNS7_ILi1EEESI_SI_EEESC_SE_Li128ELb0ELb1ELb0ELb0EEENS1_30DynamicPersistentTileSchedulerILi128ELi128ELb0ELb1ELb0EEEEEEEEEvNT_6ParamsE:
        .type           _ZN7cutlass13device_kernelIN5flash19enable_sm80_to_sm89INS1_16FlashAttnFwdSm80INS1_25CollectiveMainloopFwdSm80ILi4ELi1ELb0EN4cute5tupleIJNS5_1CILi128EEENS7_ILi112EEENS7_ILi64EEEEEELi64ENS_6half_tEfNS_4arch4Sm80ELb1ELb0ELb0ELb0ELb1ELb0ELb1ELb0EEENS1_21CollectiveEpilogueFwdINS6_IJS8_SA_S9_EEENS6_IJNS7_ILi1EEESI_SI_EEESC_SE_Li128ELb0ELb1ELb0ELb0EEENS1_30DynamicPersistentTileSchedulerILi128ELi128ELb0ELb1ELb0EEEEEEEEEvNT_6ParamsE,@function
        .size           _ZN7cutlass13device_kernelIN5flash19enable_sm80_to_sm89INS1_16FlashAttnFwdSm80INS1_25CollectiveMainloopFwdSm80ILi4ELi1ELb0EN4cute5tupleIJNS5_1CILi128EEENS7_ILi112EEENS7_ILi64EEEEEELi64ENS_6half_tEfNS_4arch4Sm80ELb1ELb0ELb0ELb0ELb1ELb0ELb1ELb0EEENS1_21CollectiveEpilogueFwdINS6_IJS8_SA_S9_EEENS6_IJNS7_ILi1EEESI_SI_EEESC_SE_Li128ELb0ELb1ELb0ELb0EEENS1_30DynamicPersistentTileSchedulerILi128ELi128ELb0ELb1ELb0EEEEEEEEEvNT_6ParamsE,(.L_x_33 - _ZN7cutlass13device_kernelIN5flash19enable_sm80_to_sm89INS1_16FlashAttnFwdSm80INS1_25CollectiveMainloopFwdSm80ILi4ELi1ELb0EN4cute5tupleIJNS5_1CILi128EEENS7_ILi112EEENS7_ILi64EEEEEELi64ENS_6half_tEfNS_4arch4Sm80ELb1ELb0ELb0ELb0ELb1ELb0ELb1ELb0EEENS1_21CollectiveEpilogueFwdINS6_IJS8_SA_S9_EEENS6_IJNS7_ILi1EEESI_SI_EEESC_SE_Li128ELb0ELb1ELb0ELb0EEENS1_30DynamicPersistentTileSchedulerILi128ELi128ELb0ELb1ELb0EEEEEEEEEvNT_6ParamsE)
        .other          _ZN7cutlass13device_kernelIN5flash19enable_sm80_to_sm89INS1_16FlashAttnFwdSm80INS1_25CollectiveMainloopFwdSm80ILi4ELi1ELb0EN4cute5tupleIJNS5_1CILi128EEENS7_ILi112EEENS7_ILi64EEEEEELi64ENS_6half_tEfNS_4arch4Sm80ELb1ELb0ELb0ELb0ELb1ELb0ELb1ELb0EEENS1_21CollectiveEpilogueFwdINS6_IJS8_SA_S9_EEENS6_IJNS7_ILi1EEESI_SI_EEESC_SE_Li128ELb0ELb1ELb0ELb0EEENS1_30DynamicPersistentTileSchedulerILi128ELi128ELb0ELb1ELb0EEEEEEEEEvNT_6ParamsE,@"STO_CUDA_ENTRY STV_DEFAULT"
_ZN7cutlass13device_kernelIN5flash19enable_sm80_to_sm89INS1_16FlashAttnFwdSm80INS1_25CollectiveMainloopFwdSm80ILi4ELi1ELb0EN4cute5tupleIJNS5_1CILi128EEENS7_ILi112EEENS7_ILi64EEEEEELi64ENS_6half_tEfNS_4arch4Sm80ELb1ELb0ELb0ELb0ELb1ELb0ELb1ELb0EEENS1_21CollectiveEpilogueFwdINS6_IJS8_SA_S9_EEENS6_IJNS7_ILi1EEESI_SI_EEESC_SE_Li128ELb0ELb1ELb0ELb0EEENS1_30DynamicPersistentTileSchedulerILi128ELi128ELb0ELb1ELb0EEEEEEEEEvNT_6ParamsE:
[----:B------:R-:W-:Y:S01]  /*0000*/  LDC R1, c[0x0][0x28] ;  /* 0x00000a00ff017b82 */ /* 0x000fe20000000800 */
[----:B------:R-:W-:Y:S05]  /*0010*/  EXIT ;  /* 0x000000000000794d */ /* 0x000fea0003800000 */
.L_x_15:
        /* <DEDUP_REMOVED lines=14> */
.L_x_33:


//--------------------- .text._ZN7cutlass13device_kernelIN5flash19enable_sm80_to_sm89INS1_16FlashAttnFwdSm80INS1_25CollectiveMainloopFwdSm80ILi4ELi1ELb0EN4cute5tupleIJNS5_1CILi128EEENS7_ILi112EEENS7_ILi64EEEEEELi64ENS_6half_tEfNS_4arch4Sm80ELb1ELb0ELb0ELb1ELb1ELb0ELb1ELb0EEENS1_21CollectiveEpilogueFwdINS6_IJS8_SA_S9_EEENS6_IJNS7_ILi1EEESI_SI_EEESC_SE_Li128ELb1ELb1ELb0ELb0EEENS1_19SingleTileSchedulerILb1ELb0ELb1ELi128EEEEEEEEEvNT_6ParamsE --------------------------
	.section	.text._ZN7cutlass13device_kernelIN5flash19enable_sm80_to_sm89INS1_16FlashAttnFwdSm80INS1_25CollectiveMainloopFwdSm80ILi4ELi1ELb0EN4cute5tupleIJNS5_1CILi128EEENS7_ILi112EEENS7_ILi64EEEEEELi64ENS_6half_tEfNS_4arch4Sm80ELb1ELb0ELb0ELb1ELb1ELb0ELb1ELb0EEENS1_21CollectiveEpilogueFwdINS6_IJS8_SA_S9_EEENS6_IJNS7_ILi1EEESI_SI_EEESC_SE_Li128ELb1ELb1ELb0ELb0EEENS1_19SingleTileSchedulerILb1ELb0ELb1ELi128EEEEEEEEEvNT_6ParamsE,"ax",@progbits
	.align	128
.text._ZN7cutlass13device_kernelIN5flash19enable_sm80_to_sm89INS1_16FlashAttnFwdSm80INS1_25CollectiveMainloopFwdSm80ILi4ELi1ELb0EN4cute5tupleIJNS5_1CILi128EEENS7_ILi112EEENS7_ILi64EEEEEELi64ENS_6half_tEfNS_4arch4Sm80ELb1ELb0ELb0ELb1ELb1ELb0ELb1ELb0EEENS1_21CollectiveEpilogueFwdINS6_IJS8_SA_S9_EEENS6_IJNS7_ILi1EEESI_SI_EEESC_SE_Li128ELb1ELb1ELb0ELb0EEENS1_19SingleTileSchedulerILb1ELb0ELb1ELi128EEEEEEEEEvNT_6ParamsE:
        .type           _ZN7cutlass13device_kernelIN5flash19enable_sm80_to_sm89INS1_16FlashAttnFwdSm80INS1_25CollectiveMainloopFwdSm80ILi4ELi1ELb0EN4cute5tupleIJNS5_1CILi128EEENS7_ILi112EEENS7_ILi64EEEEEELi64ENS_6half_tEfNS_4arch4Sm80ELb1ELb0ELb0ELb1ELb1ELb0ELb1ELb0EEENS1_21CollectiveEpilogueFwdINS6_IJS8_SA_S9_EEENS6_IJNS7_ILi1EEESI_SI_EEESC_SE_Li128ELb1ELb1ELb0ELb0EEENS1_19SingleTileSchedulerILb1ELb0ELb1ELi128EEEEEEEEEvNT_6ParamsE,@function
        .size           _ZN7cutlass13device_kernelIN5flash19enable_sm80_to_sm89INS1_16FlashAttnFwdSm80INS1_25CollectiveMainloopFwdSm80ILi4ELi1ELb0EN4cute5tupleIJNS5_1CILi128EEENS7_ILi112EEENS7_ILi64EEEEEELi64ENS_6half_tEfNS_4arch4Sm80ELb1ELb0ELb0ELb1ELb1ELb0ELb1ELb0EEENS1_21CollectiveEpilogueFwdINS6_IJS8_SA_S9_EEENS6_IJNS7_ILi1EEESI_SI_EEESC_SE_Li128ELb1ELb1ELb0ELb0EEENS1_19SingleTileSchedulerILb1ELb0ELb1ELi128EEEEEEEEEvNT_6ParamsE,(.L_x_34 - _ZN7cutlass13device_kernelIN5flash19enable_sm80_to_sm89INS1_16FlashAttnFwdSm80INS1_25CollectiveMainloopFwdSm80ILi4ELi1ELb0EN4cute5tupleIJNS5_1CILi128EEENS7_ILi112EEENS7_ILi64EEEEEELi64ENS_6half_tEfNS_4arch4Sm80ELb1ELb0ELb0ELb1ELb1ELb0ELb1ELb0EEENS1_21CollectiveEpilogueFwdINS6_IJS8_SA_S9_EEENS6_IJNS7_ILi1EEESI_SI_EEESC_SE_Li128ELb1ELb1ELb0ELb0EEENS1_19SingleTileSchedulerILb1ELb0ELb1ELi128EEEEEEEEEvNT_6ParamsE)
        .other          _ZN7cutlass13device_kernelIN5flash19enable_sm80_to_sm89INS1_16FlashAttnFwdSm80INS1_25CollectiveMainloopFwdSm80ILi4ELi1ELb0EN4cute5tupleIJNS5_1CILi128EEENS7_ILi112EEENS7_ILi64EEEEEELi64ENS_6half_tEfNS_4arch4Sm80ELb1ELb0ELb0ELb1ELb1ELb0ELb1ELb0EEENS1_21CollectiveEpilogueFwdINS6_IJS8_SA_S9_EEENS6_IJNS7_ILi1EEESI_SI_EEESC_SE_Li128ELb1ELb1ELb0ELb0EEENS1_19SingleTileSchedulerILb1ELb0ELb1ELi128EEEEEEEEEvNT_6ParamsE,@"STO_CUDA_ENTRY STV_DEFAULT"
_ZN7cutlass13device_kernelIN5flash19enable_sm80_to_sm89INS1_16FlashAttnFwdSm80INS1_25CollectiveMainloopFwdSm80ILi4ELi1ELb0EN4cute5tupleIJNS5_1CILi128EEENS7_ILi112EEENS7_ILi64EEEEEELi64ENS_6half_tEfNS_4arch4Sm80ELb1ELb0ELb0ELb1ELb1ELb0ELb1ELb0EEENS1_21CollectiveEpilogueFwdINS6_IJS8_SA_S9_EEENS6_IJNS7_ILi1EEESI_SI_EEESC_SE_Li128ELb1ELb1ELb0ELb0EEENS1_19SingleTileSchedulerILb1ELb0ELb1ELi128EEEEEEEEEvNT_6ParamsE:
[----:B------:R-:W-:Y:S01]  /*0000*/  LDC R1, c[0x0][0x28] ;  /* 0x00000a00ff017b82 */ /* 0x000fe20000000800 */
[----:B------:R-:W-:Y:S05]  /*0010*/  EXIT ;  /* 0x000000000000794d */ /* 0x000fea0003800000 */
.L_x_16:
        /* <DEDUP_REMOVED lines=14> */
.L_x_34:


//--------------------- .text._ZN7cutlass13device_kernelIN5flash19enable_sm80_to_sm89INS1_16FlashAttnFwdSm80INS1_25CollectiveMainloopFwdSm80ILi4ELi1ELb0EN4cute5tupleIJNS5_1CILi128EEENS7_ILi112EEENS7_ILi64EEEEEELi64ENS_6half_tEfNS_4arch4Sm80ELb1ELb0ELb0ELb1ELb1ELb1ELb1ELb0EEENS1_21CollectiveEpilogueFwdINS6_IJS8_SA_S9_EEENS6_IJNS7_ILi1EEESI_SI_EEESC_SE_Li128ELb1ELb1ELb0ELb0EEENS1_19SingleTileSchedulerILb1ELb0ELb1ELi128EEEEEEEEEvNT_6ParamsE --------------------------
	.section	.text._ZN7cutlass13device_kernelIN5flash19enable_sm80_to_sm89INS1_16FlashAttnFwdSm80INS1_25CollectiveMainloopFwdSm80ILi4ELi1ELb0EN4cute5tupleIJNS5_1CILi128EEENS7_ILi112EEENS7_ILi64EEEEEELi64ENS_6half_tEfNS_4arch4Sm80ELb1ELb0ELb0ELb1ELb1ELb1ELb1ELb0EEENS1_21CollectiveEpilogueFwdINS6_IJS8_SA_S9_EEENS6_IJNS7_ILi1EEESI_SI_EEESC_SE_Li128ELb1ELb1ELb0ELb0EEENS1_19SingleTileSchedulerILb1ELb0ELb1ELi128EEEEEEEEEvNT_6ParamsE,"ax",@progbits
	.align	128
.text._ZN7cutlass13device_kernelIN5flash19enable_sm80_to_sm89INS1_16FlashAttnFwdSm80INS1_25CollectiveMainloopFwdSm80ILi4ELi1ELb0EN4cute5tupleIJNS5_1CILi128EEENS7_ILi112EEENS7_ILi64EEEEEELi64ENS_6half_tEfNS_4arch4Sm80ELb1ELb0ELb0ELb1ELb1ELb1ELb1ELb0EEENS1_21CollectiveEpilogueFwdINS6_IJS8_SA_S9_EEENS6_IJNS7_ILi1EEESI_SI_EEESC_SE_Li128ELb1ELb1ELb0ELb0EEENS1_19SingleTileSchedulerILb1ELb0ELb1ELi128EEEEEEEEEvNT_6ParamsE:
        .type           _ZN7cutlass13device_kernelIN5flash19enable_sm80_to_sm89INS1_16FlashAttnFwdSm80INS1_25CollectiveMainloopFwdSm80ILi4ELi1ELb0EN4cute5tupleIJNS5_1CILi128EEENS7_ILi112EEENS7_ILi64EEEEEELi64ENS_6half_tEfNS_4arch4Sm80ELb1ELb0ELb0ELb1ELb1ELb1ELb1ELb0EEENS1_21CollectiveEpilogueFwdINS6_IJS8_SA_S9_EEENS6_IJNS7_ILi1EEESI_SI_EEESC_SE_Li128ELb1ELb1ELb0ELb0EEENS1_19SingleTileSchedulerILb1ELb0ELb1ELi128EEEEEEEEEvNT_6ParamsE,@function
        .size           _ZN7cutlass13device_kernelIN5flash19enable_sm80_to_sm89INS1_16FlashAttnFwdSm80INS1_25CollectiveMainloopFwdSm80ILi4ELi1ELb0EN4cute5tupleIJNS5_1CILi128EEENS7_ILi112EEENS7_ILi64EEEEEELi64ENS_6half_tEfNS_4arch4Sm80ELb1ELb0ELb0ELb1ELb1ELb1ELb1ELb0EEENS1_21CollectiveEpilogueFwdINS6_IJS8_SA_S9_EEENS6_IJNS7_ILi1EEESI_SI_EEESC_SE_Li128ELb1ELb1ELb0ELb0EEENS1_19SingleTileSchedulerILb1ELb0ELb1ELi128EEEEEEEEEvNT_6ParamsE,(.L_x_35 - _ZN7cutlass13device_kernelIN5flash19enable_sm80_to_sm89INS1_16FlashAttnFwdSm80INS1_25CollectiveMainloopFwdSm80ILi4ELi1ELb0EN4cute5tupleIJNS5_1CILi128EEENS7_ILi112EEENS7_ILi64EEEEEELi64ENS_6half_tEfNS_4arch4Sm80ELb1ELb0ELb0ELb1ELb1ELb1ELb1ELb0EEENS1_21CollectiveEpilogueFwdINS6_IJS8_SA_S9_EEENS6_IJNS7_ILi1EEESI_SI_EEESC_SE_Li128ELb1ELb1ELb0ELb0EEENS1_19SingleTileSchedulerILb1ELb0ELb1ELi128EEEEEEEEEvNT_6ParamsE)
        .other          _ZN7cutlass13device_kernelIN5flash19enable_sm80_to_sm89INS1_16FlashAttnFwdSm80INS1_25CollectiveMainloopFwdSm80ILi4ELi1ELb0EN4cute5tupleIJNS5_1CILi128EEENS7_ILi112EEENS7_ILi64EEEEEELi64ENS_6half_tEfNS_4arch4Sm80ELb1ELb0ELb0ELb1ELb1ELb1ELb1ELb0EEENS1_21CollectiveEpilogueFwdINS6_IJS8_SA_S9_EEENS6_IJNS7_ILi1EEESI_SI_EEESC_SE_Li128ELb1ELb1ELb0ELb0EEENS1_19SingleTileSchedulerILb1ELb0ELb1ELi128EEEEEEEEEvNT_6ParamsE,@"STO_CUDA_ENTRY STV_DEFAULT"
_ZN7cutlass13device_kernelIN5flash19enable_sm80_to_sm89INS1_16FlashAttnFwdSm80INS1_25CollectiveMainloopFwdSm80ILi4ELi1ELb0EN4cute5tupleIJNS5_1CILi128EEENS7_ILi112EEENS7_ILi64EEEEEELi64ENS_6half_tEfNS_4arch4Sm80ELb1ELb0ELb0ELb1ELb1ELb1ELb1ELb0EEENS1_21CollectiveEpilogueFwdINS6_IJS8_SA_S9_EEENS6_IJNS7_ILi1EEESI_SI_EEESC_SE_Li128ELb1ELb1ELb0ELb0EEENS1_19SingleTileSchedulerILb1ELb0ELb1ELi128EEEEEEEEEvNT_6ParamsE:
[----:B------:R-:W-:Y:S01]  /*0000*/  LDC R1, c[0x0][0x28] ;  /* 0x00000a00ff017b82 */ /* 0x000fe20000000800 */
[----:B------:R-:W-:Y:S05]  /*0010*/  EXIT ;  /* 0x000000000000794d */ /* 0x000fea0003800000 */
.L_x_17:
        /* <DEDUP_REMOVED lines=14> */
.L_x_35:


//--------------------- .nv.shared.reserved.0     --------------------------
	.section	.nv.shared.reserved.0,"aw",@nobits
	.weak		__nv_reservedSMEM_offset_0_alias
	.size		__nv_reservedSMEM_offset_0_alias, 0, 0
	.other		__nv_reservedSMEM_offset_0_alias,@"STO_CUDA_RESERVED_SHARED STV_DEFAULT"
__nv_reservedSMEM_offset_0_alias:
	.zero		0


//--------------------- .nv.global                --------------------------
	.section	.nv.global,"aw",@nobits
.nv.global:
	.type		_ZN82_INTERNAL_fdc0a450_46_flash_fwd_hdim64_fp16_paged_softcapall_sm80_cu_8e232a79_40804cute1_E,@object
	.size		_ZN82_INTERNAL_fdc0a450_46_flash_fwd_hdim64_fp16_paged_softcapall_sm80_cu_8e232a79_40804cute1_E,(_ZN82_INTERNAL_fdc0a450_46_flash_fwd_hdim64_fp16_paged_softcapall_sm80_cu_8e232a79_40804cuda3std3__45__cpo6cbeginE - _ZN82_INTERNAL_fdc0a450_46_flash_fwd_hdim64_fp16_paged_softcapall_sm80_cu_8e232a79_40804cute1_E)
_ZN82_INTERNAL_fdc0a450_46_flash_fwd_hdim64_fp16_paged_softcapall_sm80_cu_8e232a79_40804cute1_E:
	.zero		1
	.type		_ZN82_INTERNAL_fdc0a450_46_flash_fwd_hdim64_fp16_paged_softcapall_sm80_cu_8e232a79_40804cuda3std3__45__cpo6cbeginE,@object
	.size		_ZN82_INTERNAL_fdc0a450_46_flash_fwd_hdim64_fp16_paged_softcapall_sm80_cu_8e232a79_40804cuda3std3__45__cpo6cbeginE,(_ZN82_INTERNAL_fdc0a450_46_flash_fwd_hdim64_fp16_paged_softcapall_sm80_cu_8e232a79_40804cuda3std3__48in_placeE - _ZN82_INTERNAL_fdc0a450_46_flash_fwd_hdim64_fp16_paged_softcapall_sm80_cu_8e232a79_40804cuda3std3__45__cpo6cbeginE)
_ZN82_INTERNAL_fdc0a450_46_flash_fwd_hdim64_fp16_paged_softcapall_sm80_cu_8e232a79_40804cuda3std3__45__cpo6cbeginE:
	.zero		1
	.type		_ZN82_INTERNAL_fdc0a450_46_flash_fwd_hdim64_fp16_paged_softcapall_sm80_cu_8e232a79_40804cuda3std3__48in_placeE,@object
	.size		_ZN82_INTERNAL_fdc0a450_46_flash_fwd_hdim64_fp16_paged_softcapall_sm80_cu_8e232a79_40804cuda3std3__48in_placeE,(_ZN82_INTERNAL_fdc0a450_46_flash_fwd_hdim64_fp16_paged_softcapall_sm80_cu_8e232a79_40804cuda3std6ranges3__45__cpo9iter_moveE - _ZN82_INTERNAL_fdc0a450_46_flash_fwd_hdim64_fp16_paged_softcapall_sm80_cu_8e232a79_40804cuda3std3__48in_placeE)
_ZN82_INTERNAL_fdc0a450_46_flash_fwd_hdim64_fp16_paged_softcapall_sm80_cu_8e232a79_40804cuda3std3__48in_placeE:
	.zero		1
	.type		_ZN82_INTERNAL_fdc0a450_46_flash_fwd_hdim64_fp16_paged_softcapall_sm80_cu_8e232a79_40804cuda3std6ranges3__45__cpo9iter_moveE,@object
	.size		_ZN82_INTERNAL_fdc0a450_46_flash_fwd_hdim64_fp16_paged_softcapall_sm80_cu_8e232a79_40804cuda3std6ranges3__45__cpo9iter_moveE,(_ZN82_INTERNAL_fdc0a450_46_flash_fwd_hdim64_fp16_paged_softcapall_sm80_cu_8e232a79_40804cuda3std3__45__cpo5beginE - _ZN82_INTERNAL_fdc0a450_46_flash_fwd_hdim64_fp16_paged_softcapall_sm80_cu_8e232a79_40804cuda3std6ranges3__45__cpo9iter_moveE)
_ZN82_INTERNAL_fdc0a450_46_flash_fwd_hdim64_fp16_paged_softcapall_sm80_cu_8e232a79_40804cuda3std6ranges3__45__cpo9iter_moveE:
	.zero		1
	.type		_ZN82_INTERNAL_fdc0a450_46_flash_fwd_hdim64_fp16_paged_softcapall_sm80_cu_8e232a79_40804cuda3std3__45__cpo5beginE,@object
	.size		_ZN82_INTERNAL_fdc0a450_46_flash_fwd_hdim64_fp16_paged_softcapall_sm80_cu_8e232a79_40804cuda3std3__45__cpo5beginE,(_ZN82_INTERNAL_fdc0a450_46_flash_fwd_hdim64_fp16_paged_softcapall_sm80_cu_8e232a79_40804cuda3std3__484_GLOBAL__N__fdc0a450_46_flash_fwd_hdim64_fp16_paged_softcapall_sm80_cu_8e232a79_40806ignoreE - _ZN82_INTERNAL_fdc0a450_46_flash_fwd_hdim64_fp16_paged_softcapall_sm80_cu_8e232a79_40804cuda3std3__45__cpo5beginE)
_ZN82_INTERNAL_fdc0a450_46_flash_fwd_hdim64_fp16_paged_softcapall_sm80_cu_8e232a79_40804cuda3std3__45__cpo5beginE:
	.zero		1
	.type		_ZN82_INTERNAL_fdc0a450_46_flash_fwd_hdim64_fp16_paged_softcapall_sm80_cu_8e232a79_40804cuda3std3__484_GLOBAL__N__fdc0a450_46_flash_fwd_hdim64_fp16_paged_softcapall_sm80_cu_8e232a79_40806ignoreE,@object
	.size		_ZN82_INTERNAL_fdc0a450_46_flash_fwd_hdim64_fp16_paged_softcapall_sm80_cu_8e232a79_40804cuda3std3__484_GLOBAL__N__fdc0a450_46_flash_fwd_hdim64_fp16_paged_softcapall_sm80_cu_8e232a79_40806ignoreE,(_ZN82_INTERNAL_fdc0a450_46_flash_fwd_hdim64_fp16_paged_softcapall_sm80_cu_8e232a79_40804cute7productE - _ZN82_INTERNAL_fdc0a450_46_flash_fwd_hdim64_fp16_paged_softcapall_sm80_cu_8e232a79_40804cuda3std3__484_GLOBAL__N__fdc0a450_46_flash_fwd_hdim64_fp16_paged_softcapall_sm80_cu_8e232a79_40806ignoreE)
_ZN82_INTERNAL_fdc0a450_46_flash_fwd_hdim64_fp16_paged_softcapall_sm80_cu_8e232a79_40804cuda3std3__484_GLOBAL__N__fdc0a450_46_flash_fwd_hdim64_fp16_paged_softcapall_sm80_cu_8e232a79_40806ignoreE:
	.zero		1
	.type		_ZN82_INTERNAL_fdc0a450_46_flash_fwd_hdim64_fp16_paged_softcapall_sm80_cu_8e232a79_40804cute7productE,@object
	.size		_ZN82_INTERNAL_fdc0a450_46_flash_fwd_hdim64_fp16_paged_softcapall_sm80_cu_8e232a79_40804cute7productE,(_ZN82_INTERNAL_fdc0a450_46_flash_fwd_hdim64_fp16_paged_softcapall_sm80_cu_8e232a79_40804cuda3std3__45__cpo3endE - _ZN82_INTERNAL_fdc0a450_46_flash_fwd_hdim64_fp16_paged_softcapall_sm80_cu_8e232a79_40804cute7productE)
_ZN82_INTERNAL_fdc0a450_46_flash_fwd_hdim64_fp16_paged_softcapall_sm80_cu_8e232a79_40804cute7productE:
	.zero		1
	.type		_ZN82_INTERNAL_fdc0a450_46_flash_fwd_hdim64_fp16_paged_softcapall_sm80_cu_8e232a79_40804cuda3std3__45__cpo3endE,@object
	.size		_ZN82_INTERNAL_fdc0a450_46_flash_fwd_hdim64_fp16_paged_softcapall_sm80_cu_8e232a79_40804cuda3std3__45__cpo3endE,(_ZN82_INTERNAL_fdc0a450_46_flash_fwd_hdim64_fp16_paged_softcapall_sm80_cu_8e232a79_40804cuda3std3__419piecewise_constructE - _ZN82_INTERNAL_fdc0a450_46_flash_fwd_hdim64_fp16_paged_softcapall_sm80_cu_8e232a79_40804cuda3std3__45__cpo3endE)
_ZN82_INTERNAL_fdc0a450_46_flash_fwd_hdim64_fp16_paged_softcapall_sm80_cu_8e232a79_40804cuda3std3__45__cpo3endE:
	.zero		1
	.type		_ZN82_INTERNAL_fdc0a450_46_flash_fwd_hdim64_fp16_paged_softcapall_sm80_cu_8e232a79_40804cuda3std3__419piecewise_constructE,@object
	.size		_ZN82_INTERNAL_fdc0a450_46_flash_fwd_hdim64_fp16_paged_softcapall_sm80_cu_8e232a79_40804cuda3std3__419piecewise_constructE,(_ZN82_INTERNAL_fdc0a450_46_flash_fwd_hdim64_fp16_paged_softcapall_sm80_cu_8e232a79_40804cuda3std3__45__cpo4cendE - _ZN82_INTERNAL_fdc0a450_46_flash_fwd_hdim64_fp16_paged_softcapall_sm80_cu_8e232a79_40804cuda3std3__419piecewise_constructE)
_ZN82_INTERNAL_fdc0a450_46_flash_fwd_hdim64_fp16_paged_softcapall_sm80_cu_8e232a79_40804cuda3std3__419piecewise_constructE:
	.zero		1
	.type		_ZN82_INTERNAL_fdc0a450_46_flash_fwd_hdim64_fp16_paged_softcapall_sm80_cu_8e232a79_40804cuda3std3__45__cpo4cendE,@object
	.size		_ZN82_INTERNAL_fdc0a450_46_flash_fwd_hdim64_fp16_paged_softcapall_sm80_cu_8e232a79_40804cuda3std3__45__cpo4cendE,(_ZN82_INTERNAL_fdc0a450_46_flash_fwd_hdim64_fp16_paged_softcapall_sm80_cu_8e232a79_40804cuda3std6ranges3__45__cpo4swapE - _ZN82_INTERNAL_fdc0a450_46_flash_fwd_hdim64_fp16_paged_softcapall_sm80_cu_8e232a79_40804cuda3std3__45__cpo4cendE)
_ZN82_INTERNAL_fdc0a450_46_flash_fwd_hdim64_fp16_paged_softcapall_sm80_cu_8e232a79_40804cuda3std3__45__cpo4cendE:
	.zero		1
	.type		_ZN82_INTERNAL_fdc0a450_46_flash_fwd_hdim64_fp16_paged_softcapall_sm80_cu_8e232a79_40804cuda3std6ranges3__45__cpo4swapE,@object
	.size		_ZN82_INTERNAL_fdc0a450_46_flash_fwd_hdim64_fp16_paged_softcapall_sm80_cu_8e232a79_40804cuda3std6ranges3__45__cpo4swapE,(.L_7 - _ZN82_INTERNAL_fdc0a450_46_flash_fwd_hdim64_fp16_paged_softcapall_sm80_cu_8e232a79_40804cuda3std6ranges3__45__cpo4swapE)
_ZN82_INTERNAL_fdc0a450_46_flash_fwd_hdim64_fp16_paged_softcapall_sm80_cu_8e232a79_40804cuda3std6ranges3__45__cpo4swapE:
	.zero		1
.L_7:


//--------------------- .nv.constant0._ZN7cutlass13device_kernelIN5flash19enable_sm80_to_sm89INS1_16FlashAttnFwdSm80INS1_25CollectiveMainloopFwdSm80ILi4ELi1ELb0EN4cute5tupleIJNS5_1CILi128EEENS7_ILi112EEENS7_ILi64EEEEEELi64ENS_6half_tEfNS_4arch4Sm80ELb0ELb0ELb1ELb0ELb1ELb0ELb1ELb0EEENS1_21CollectiveEpilogueFwdINS6_IJS8_SA_S9_EEENS6_IJNS7_ILi1EEESI_SI_EEESC_SE_Li128ELb0ELb1ELb0ELb0EEENS1_19SingleTileSchedulerILb0ELb0ELb1ELi128EEEEEEEEEvNT_6ParamsE --------------------------
	.section	.nv.constant0._ZN7cutlass13device_kernelIN5flash19enable_sm80_to_sm89INS1_16FlashAttnFwdSm80INS1_25CollectiveMainloopFwdSm80ILi4ELi1ELb0EN4cute5tupleIJNS5_1CILi128EEENS7_ILi112EEENS7_ILi64EEEEEELi64ENS_6half_tEfNS_4arch4Sm80ELb0ELb0ELb1ELb0ELb1ELb0ELb1ELb0EEENS1_21CollectiveEpilogueFwdINS6_IJS8_SA_S9_EEENS6_IJNS7_ILi1EEESI_SI_EEESC_SE_Li128ELb0ELb1ELb0ELb0EEENS1_19SingleTileSchedulerILb0ELb0ELb1ELi128EEEEEEEEEvNT_6ParamsE,"a",@progbits
	.sectionflags	@""
	.align	4
.nv.constant0._ZN7cutlass13device_kernelIN5flash19enable_sm80_to_sm89INS1_16FlashAttnFwdSm80INS1_25CollectiveMainloopFwdSm80ILi4ELi1ELb0EN4cute5tupleIJNS5_1CILi128EEENS7_ILi112EEENS7_ILi64EEEEEELi64ENS_6half_tEfNS_4arch4Sm80ELb0ELb0ELb1ELb0ELb1ELb0ELb1ELb0EEENS1_21CollectiveEpilogueFwdINS6_IJS8_SA_S9_EEENS6_IJNS7_ILi1EEESI_SI_EEESC_SE_Li128ELb0ELb1ELb0ELb0EEENS1_19SingleTileSchedulerILb0ELb0ELb1ELi128EEEEEEEEEvNT_6ParamsE:
	.zero		1576


//--------------------- .nv.constant0._ZN7cutlass13device_kernelIN5flash19enable_sm80_to_sm89INS1_16FlashAttnFwdSm80INS1_25CollectiveMainloopFwdSm80ILi4ELi1ELb0EN4cute5tupleIJNS5_1CILi128EEENS7_ILi112EEENS7_ILi64EEEEEELi64ENS_6half_tEfNS_4arch4Sm80ELb0ELb0ELb1ELb1ELb1ELb0ELb1ELb0EEENS1_21CollectiveEpilogueFwdINS6_IJS8_SA_S9_EEENS6_IJNS7_ILi1EEESI_SI_EEESC_SE_Li128ELb1ELb1ELb0ELb0EEENS1_19SingleTileSchedulerILb1ELb0ELb1ELi128EEEEEEEEEvNT_6ParamsE --------------------------
	.section	.nv.constant0._ZN7cutlass13device_kernelIN5flash19enable_sm80_to_sm89INS1_16FlashAttnFwdSm80INS1_25CollectiveMainloopFwdSm80ILi4ELi1ELb0EN4cute5tupleIJNS5_1CILi128EEENS7_ILi112EEENS7_ILi64EEEEEELi64ENS_6half_tEfNS_4arch4Sm80ELb0ELb0ELb1ELb1ELb1ELb0ELb1ELb0EEENS1_21CollectiveEpilogueFwdINS6_IJS8_SA_S9_EEENS6_IJNS7_ILi1EEESI_SI_EEESC_SE_Li128ELb1ELb1ELb0ELb0EEENS1_19SingleTileSchedulerILb1ELb0ELb1ELi128EEEEEEEEEvNT_6ParamsE,"a",@progbits
	.sectionflags	@""
	.align	4
.nv.constant0._ZN7cutlass13device_kernelIN5flash19enable_sm80_to_sm89INS1_16FlashAttnFwdSm80INS1_25CollectiveMainloopFwdSm80ILi4ELi1ELb0EN4cute5tupleIJNS5_1CILi128EEENS7_ILi112EEENS7_ILi64EEEEEELi64ENS_6half_tEfNS_4arch4Sm80ELb0ELb0ELb1ELb1ELb1ELb0ELb1ELb0EEENS1_21CollectiveEpilogueFwdINS6_IJS8_SA_S9_EEENS6_IJNS7_ILi1EEESI_SI_EEESC_SE_Li128ELb1ELb1ELb0ELb0EEENS1_19SingleTileSchedulerILb1ELb0ELb1ELi128EEEEEEEEEvNT_6ParamsE:
	.zero		1576


//--------------------- .nv.constant0._ZN7cutlass13device_kernelIN5flash19enable_sm80_to_sm89INS1_16FlashAttnFwdSm80INS1_25CollectiveMainloopFwdSm80ILi4ELi1ELb0EN4cute5tupleIJNS5_1CILi128EEENS7_ILi112EEENS7_ILi64EEEEEELi64ENS_6half_tEfNS_4arch4Sm80ELb0ELb0ELb1ELb1ELb1ELb1ELb1ELb0EEENS1_21CollectiveEpilogueFwdINS6_IJS8_SA_S9_EEENS6_IJNS7_ILi1EEESI_SI_EEESC_SE_Li128ELb1ELb1ELb0ELb0EEENS1_19SingleTileSchedulerILb1ELb0ELb1ELi128EEEEEEEEEvNT_6ParamsE --------------------------
	.section	.nv.constant0._ZN7cutlass13device_kernelIN5flash19enable_sm80_to_sm89INS1_16FlashAttnFwdSm80INS1_25CollectiveMainloopFwdSm80ILi4ELi1ELb0EN4cute5tupleIJNS5_1CILi128EEENS7_ILi112EEENS7_ILi64EEEEEELi64ENS_6half_tEfNS_4arch4Sm80ELb0ELb0ELb1ELb1ELb1ELb1ELb1ELb0EEENS1_21CollectiveEpilogueFwdINS6_IJS8_SA_S9_EEENS6_IJNS7_ILi1EEESI_SI_EEESC_SE_Li128ELb1ELb1ELb0ELb0EEENS1_19SingleTileSchedulerILb1ELb0ELb1ELi128EEEEEEEEEvNT_6ParamsE,"a",@progbits
	.sectionflags	@""
	.align	4
.nv.constant0._ZN7cutlass13device_kernelIN5flash19enable_sm80_to_sm89INS1_16FlashAttnFwdSm80INS1_25CollectiveMainloopFwdSm80ILi4ELi1ELb0EN4cute5tupleIJNS5_1CILi128EEENS7_ILi112EEENS7_ILi64EEEEEELi64ENS_6half_tEfNS_4arch4Sm80ELb0ELb0ELb1ELb1ELb1ELb1ELb1ELb0EEENS1_21CollectiveEpilogueFwdINS6_IJS8_SA_S9_EEENS6_IJNS7_ILi1EEESI_SI_EEESC_SE_Li128ELb1ELb1ELb0ELb0EEENS1_19SingleTileSchedulerILb1ELb0ELb1ELi128EEEEEEEEEvNT_6ParamsE:
	.zero		1576


//--------------------- .nv.constant0._ZN7cutlass13device_kernelIN5flash19enable_sm80_to_sm89INS1_16FlashAttnFwdSm80INS1_25CollectiveMainloopFwdSm80ILi4ELi1ELb0EN4cute5tupleIJNS5_1CILi128EEENS7_ILi96EEENS7_ILi64EEEEEELi64ENS_6half_tEfNS_4arch4Sm80ELb0ELb1ELb1ELb0ELb1ELb0ELb1ELb0EEENS1_21CollectiveEpilogueFwdINS6_IJS8_SA_S9_EEENS6_IJNS7_ILi1EEESI_SI_EEESC_SE_Li128ELb0ELb1ELb0ELb0EEENS1_19SingleTileSchedulerILb0ELb0ELb1ELi128EEEEEEEEEvNT_6ParamsE --------------------------
	.section	.nv.constant0._ZN7cutlass13device_kernelIN5flash19enable_sm80_to_sm89INS1_16FlashAttnFwdSm80INS1_25CollectiveMainloopFwdSm80ILi4ELi1ELb0EN4cute5tupleIJNS5_1CILi128EEENS7_ILi96EEENS7_ILi64EEEEEELi64ENS_6half_tEfNS_4arch4Sm80ELb0ELb1ELb1ELb0ELb1ELb0ELb1ELb0EEENS1_21CollectiveEpilogueFwdINS6_IJS8_SA_S9_EEENS6_IJNS7_ILi1EEESI_SI_EEESC_SE_Li128ELb0ELb1ELb0ELb0EEENS1_19SingleTileSchedulerILb0ELb0ELb1ELi128EEEEEEEEEvNT_6ParamsE,"a",@progbits
	.sectionflags	@""
	.align	4
.nv.constant0._ZN7cutlass13device_kernelIN5flash19enable_sm80_to_sm89INS1_16FlashAttnFwdSm80INS1_25CollectiveMainloopFwdSm80ILi4ELi1ELb0EN4cute5tupleIJNS5_1CILi128EEENS7_ILi96EEENS7_ILi64EEEEEELi64ENS_6half_tEfNS_4arch4Sm80ELb0ELb1ELb1ELb0ELb1ELb0ELb1ELb0EEENS1_21CollectiveEpilogueFwdINS6_IJS8_SA_S9_EEENS6_IJNS7_ILi1EEESI_SI_EEESC_SE_Li128ELb0ELb1ELb0ELb0EEENS1_19SingleTileSchedulerILb0ELb0ELb1ELi128EEEEEEEEEvNT_6ParamsE:
	.zero		1576


//--------------------- .nv.constant0._ZN7cutlass13device_kernelIN5flash19enable_sm80_to_sm89INS1_16FlashAttnFwdSm80INS1_25CollectiveMainloopFwdSm80ILi4ELi1ELb0EN4cute5tupleIJNS5_1CILi128EEENS7_ILi96EEENS7_ILi64EEEEEELi64ENS_6half_tEfNS_4arch4Sm80ELb0ELb1ELb1ELb1ELb1ELb0ELb1ELb0EEENS1_21CollectiveEpilogueFwdINS6_IJS8_SA_S9_EEENS6_IJNS7_ILi1EEESI_SI_EEESC_SE_Li128ELb1ELb1ELb0ELb0EEENS1_19SingleTileSchedulerILb1ELb0ELb1ELi128EEEEEEEEEvNT_6ParamsE --------------------------
	.section	.nv.constant0._ZN7cutlass13device_kernelIN5flash19enable_sm80_to_sm89INS1_16FlashAttnFwdSm80INS1_25CollectiveMainloopFwdSm80ILi4ELi1ELb0EN4cute5tupleIJNS5_1CILi128EEENS7_ILi96EEENS7_ILi64EEEEEELi64ENS_6half_tEfNS_4arch4Sm80ELb0ELb1ELb1ELb1ELb1ELb0ELb1ELb0EEENS1_21CollectiveEpilogueFwdINS6_IJS8_SA_S9_EEENS6_IJNS7_ILi1EEESI_SI_EEESC_SE_Li128ELb1ELb1ELb0ELb0EEENS1_19SingleTileSchedulerILb1ELb0ELb1ELi128EEEEEEEEEvNT_6ParamsE,"a",@progbits
	.sectionflags	@""
	.align	4
.nv.constant0._ZN7cutlass13device_kernelIN5flash19enable_sm80_to_sm89INS1_16FlashAttnFwdSm80INS1_25CollectiveMainloopFwdSm80ILi4ELi1ELb0EN4cute5tupleIJNS5_1CILi128EEENS7_ILi96EEENS7_ILi64EEEEEELi64ENS_6half_tEfNS_4arch4Sm80ELb0ELb1ELb1ELb1ELb1ELb0ELb1ELb0EEENS1_21CollectiveEpilogueFwdINS6_IJS8_SA_S9_EEENS6_IJNS7_ILi1EEESI_SI_EEESC_SE_Li128ELb1ELb1ELb0ELb0EEENS1_19SingleTileSchedulerILb1ELb0ELb1ELi128EEEEEEEEEvNT_6ParamsE:
	.zero		1576


//--------------------- .nv.constant0._ZN7cutlass13device_kernelIN5flash19enable_sm80_to_sm89INS1_16FlashAttnFwdSm80INS1_25CollectiveMainloopFwdSm80ILi4ELi1ELb0EN4cute5tupleIJNS5_1CILi128EEENS7_ILi96EEENS7_ILi64EEEEEELi64ENS_6half_tEfNS_4arch4Sm80ELb0ELb1ELb1ELb1ELb1ELb1ELb1ELb0EEENS1_21CollectiveEpilogueFwdINS6_IJS8_SA_S9_EEENS6_IJNS7_ILi1EEESI_SI_EEESC_SE_Li128ELb1ELb1ELb0ELb0EEENS1_19SingleTileSchedulerILb1ELb0ELb1ELi128EEEEEEEEEvNT_6ParamsE --------------------------
	.section	.nv.constant0._ZN7cutlass13device_kernelIN5flash19enable_sm80_to_sm89INS1_16FlashAttnFwdSm80INS1_25CollectiveMainloopFwdSm80ILi4ELi1ELb0EN4cute5tupleIJNS5_1CILi128EEENS7_ILi96EEENS7_ILi64EEEEEELi64ENS_6half_tEfNS_4arch4Sm80ELb0ELb1ELb1ELb1ELb1ELb1ELb1ELb0EEENS1_21CollectiveEpilogueFwdINS6_IJS8_SA_S9_EEENS6_IJNS7_ILi1EEESI_SI_EEESC_SE_Li128ELb1ELb1ELb0ELb0EEENS1_19SingleTileSchedulerILb1ELb0ELb1ELi128EEEEEEEEEvNT_6ParamsE,"a",@progbits
	.sectionflags	@""
	.align	4
.nv.constant0._ZN7cutlass13device_kernelIN5flash19enable_sm80_to_sm89INS1_16FlashAttnFwdSm80INS1_25CollectiveMainloopFwdSm80ILi4ELi1ELb0EN4cute5tupleIJNS5_1CILi128EEENS7_ILi96EEENS7_ILi64EEEEEELi64ENS_6half_tEfNS_4arch4Sm80ELb0ELb1ELb1ELb1ELb1ELb1ELb1ELb0EEENS1_21CollectiveEpilogueFwdINS6_IJS8_SA_S9_EEENS6_IJNS7_ILi1EEESI_SI_EEESC_SE_Li128ELb1ELb1ELb0ELb0EEENS1_19SingleTileSchedulerILb1ELb0ELb1ELi128EEEEEEEEEvNT_6ParamsE:
	.zero		1576


//--------------------- .nv.constant0._ZN7cutlass13device_kernelIN5flash19enable_sm80_to_sm89INS1_16FlashAttnFwdSm80INS1_25CollectiveMainloopFwdSm80ILi4ELi1ELb0EN4cute5tupleIJNS5_1CILi128EEENS7_ILi112EEENS7_ILi64EEEEEELi64ENS_6half_tEfNS_4arch4Sm80ELb1ELb0ELb1ELb0ELb1ELb0ELb1ELb0EEENS1_21CollectiveEpilogueFwdINS6_IJS8_SA_S9_EEENS6_IJNS7_ILi1EEESI_SI_EEESC_SE_Li128ELb0ELb1ELb0ELb0EEENS1_30DynamicPersistentTileSchedulerILi128ELi128ELb0ELb1ELb0EEEEEEEEEvNT_6ParamsE --------------------------
	.section	.nv.constant0._ZN7cutlass13device_kernelIN5flash19enable_sm80_to_sm89INS1_16FlashAttnFwdSm80INS1_25CollectiveMainloopFwdSm80ILi4ELi1ELb0EN4cute5tupleIJNS5_1CILi128EEENS7_ILi112EEENS7_ILi64EEEEEELi64ENS_6half_tEfNS_4arch4Sm80ELb1ELb0ELb1ELb0ELb1ELb0ELb1ELb0EEENS1_21CollectiveEpilogueFwdINS6_IJS8_SA_S9_EEENS6_IJNS7_ILi1EEESI_SI_EEESC_SE_Li128ELb0ELb1ELb0ELb0EEENS1_30DynamicPersistentTileSchedulerILi128ELi128ELb0ELb1ELb0EEEEEEEEEvNT_6ParamsE,"a",@progbits
	.sectionflags	@""
	.align	4
.nv.constant0._ZN7cutlass13device_kernelIN5flash19enable_sm80_to_sm89INS1_16FlashAttnFwdSm80INS1_25CollectiveMainloopFwdSm80ILi4ELi1ELb0EN4cute5tupleIJNS5_1CILi128EEENS7_ILi112EEENS7_ILi64EEEEEELi64ENS_6half_tEfNS_4arch4Sm80ELb1ELb0ELb1ELb0ELb1ELb0ELb1ELb0EEENS1_21CollectiveEpilogueFwdINS6_IJS8_SA_S9_EEENS6_IJNS7_ILi1EEESI_SI_EEESC_SE_Li128ELb0ELb1ELb0ELb0EEENS1_30DynamicPersistentTileSchedulerILi128ELi128ELb0ELb1ELb0EEEEEEEEEvNT_6ParamsE:
	.zero		1592


//--------------------- .nv.constant0._ZN7cutlass13device_kernelIN5flash19enable_sm80_to_sm89INS1_16FlashAttnFwdSm80INS1_25CollectiveMainloopFwdSm80ILi4ELi1ELb0EN4cute5tupleIJNS5_1CILi128EEENS7_ILi112EEENS7_ILi64EEEEEELi64ENS_6half_tEfNS_4arch4Sm80ELb1ELb0ELb1ELb1ELb1ELb0ELb1ELb0EEENS1_21CollectiveEpilogueFwdINS6_IJS8_SA_S9_EEENS6_IJNS7_ILi1EEESI_SI_EEESC_SE_Li128ELb1ELb1ELb0ELb0EEENS1_19SingleTileSchedulerILb1ELb0ELb1ELi128EEEEEEEEEvNT_6ParamsE --------------------------
	.section	.nv.constant0._ZN7cutlass13device_kernelIN5flash19enable_sm80_to_sm89INS1_16FlashAttnFwdSm80INS1_25CollectiveMainloopFwdSm80ILi4ELi1ELb0EN4cute5tupleIJNS5_1CILi128EEENS7_ILi112EEENS7_ILi64EEEEEELi64ENS_6half_tEfNS_4arch4Sm80ELb1ELb0ELb1ELb1ELb1ELb0ELb1ELb0EEENS1_21CollectiveEpilogueFwdINS6_IJS8_SA_S9_EEENS6_IJNS7_ILi1EEESI_SI_EEESC_SE_Li128ELb1ELb1ELb0ELb0EEENS1_19SingleTileSchedulerILb1ELb0ELb1ELi128EEEEEEEEEvNT_6ParamsE,"a",@progbits
	.sectionflags	@""
	.align	4
.nv.constant0._ZN7cutlass13device_kernelIN5flash19enable_sm80_to_sm89INS1_16FlashAttnFwdSm80INS1_25CollectiveMainloopFwdSm80ILi4ELi1ELb0EN4cute5tupleIJNS5_1CILi128EEENS7_ILi112EEENS7_ILi64EEEEEELi64ENS_6half_tEfNS_4arch4Sm80ELb1ELb0ELb1ELb1ELb1ELb0ELb1ELb0EEENS1_21CollectiveEpilogueFwdINS6_IJS8_SA_S9_EEENS6_IJNS7_ILi1EEESI_SI_EEESC_SE_Li128ELb1ELb1ELb0ELb0EEENS1_19SingleTileSchedulerILb1ELb0ELb1ELi128EEEEEEEEEvNT_6ParamsE:
	.zero		1576


//--------------------- .nv.constant0._ZN7cutlass13device_kernelIN5flash19enable_sm80_to_sm89INS1_16FlashAttnFwdSm80INS1_25CollectiveMainloopFwdSm80ILi4ELi1ELb0EN4cute5tupleIJNS5_1CILi128EEENS7_ILi112EEENS7_ILi64EEEEEELi64ENS_6half_tEfNS_4arch4Sm80ELb1ELb0ELb1ELb1ELb1ELb1ELb1ELb0EEENS1_21CollectiveEpilogueFwdINS6_IJS8_SA_S9_EEENS6_IJNS7_ILi1EEESI_SI_EEESC_SE_Li128ELb1ELb1ELb0ELb0EEENS1_19SingleTileSchedulerILb1ELb0ELb1ELi128EEEEEEEEEvNT_6ParamsE --------------------------
	.section	.nv.constant0._ZN7cutlass13device_kernelIN5flash19enable_sm80_to_sm89INS1_16FlashAttnFwdSm80INS1_25CollectiveMainloopFwdSm80ILi4ELi1ELb0EN4cute5tupleIJNS5_1CILi128EEENS7_ILi112EEENS7_ILi64EEEEEELi64ENS_6half_tEfNS_4arch4Sm80ELb1ELb0ELb1ELb1ELb1ELb1ELb1ELb0EEENS1_21CollectiveEpilogueFwdINS6_IJS8_SA_S9_EEENS6_IJNS7_ILi1EEESI_SI_EEESC_SE_Li128ELb1ELb1ELb0ELb0EEENS1_19SingleTileSchedulerILb1ELb0ELb1ELi128EEEEEEEEEvNT_6ParamsE,"a",@progbits
	.sectionflags	@""
	.align	4
.nv.constant0._ZN7cutlass13device_kernelIN5flash19enable_sm80_to_sm89INS1_16FlashAttnFwdSm80INS1_25CollectiveMainloopFwdSm80ILi4ELi1ELb0EN4cute5tupleIJNS5_1CILi128EEENS7_ILi112EEENS7_ILi64EEEEEELi64ENS_6half_tEfNS_4arch4Sm80ELb1ELb0ELb1ELb1ELb1ELb1ELb1ELb0EEENS1_21CollectiveEpilogueFwdINS6_IJS8_SA_S9_EEENS6_IJNS7_ILi1EEESI_SI_EEESC_SE_Li128ELb1ELb1ELb0ELb0EEENS1_19SingleTileSchedulerILb1ELb0ELb1ELi128EEEEEEEEEvNT_6ParamsE:
	.zero		1576


//--------------------- .nv.constant0._ZN7cutlass13device_kernelIN5flash19enable_sm80_to_sm89INS1_16FlashAttnFwdSm80INS1_25CollectiveMainloopFwdSm80ILi4ELi1ELb0EN4cute5tupleIJNS5_1CILi128EEENS7_ILi112EEENS7_ILi64EEEEEELi64ENS_6half_tEfNS_4arch4Sm80ELb0ELb0ELb0ELb0ELb1ELb0ELb1ELb0EEENS1_21CollectiveEpilogueFwdINS6_IJS8_SA_S9_EEENS6_IJNS7_ILi1EEESI_SI_EEESC_SE_Li128ELb0ELb1ELb0ELb0EEENS1_19SingleTileSchedulerILb0ELb0ELb1ELi128EEEEEEEEEvNT_6ParamsE --------------------------
	.section	.nv.constant0._ZN7cutlass13device_kernelIN5flash19enable_sm80_to_sm89INS1_16FlashAttnFwdSm80INS1_25CollectiveMainloopFwdSm80ILi4ELi1ELb0EN4cute5tupleIJNS5_1CILi128EEENS7_ILi112EEENS7_ILi64EEEEEELi64ENS_6half_tEfNS_4arch4Sm80ELb0ELb0ELb0ELb0ELb1ELb0ELb1ELb0EEENS1_21CollectiveEpilogueFwdINS6_IJS8_SA_S9_EEENS6_IJNS7_ILi1EEESI_SI_EEESC_SE_Li128ELb0ELb1ELb0ELb0EEENS1_19SingleTileSchedulerILb0ELb0ELb1ELi128EEEEEEEEEvNT_6ParamsE,"a",@progbits
	.sectionflags	@""
	.align	4
.nv.constant0._ZN7cutlass13device_kernelIN5flash19enable_sm80_to_sm89INS1_16FlashAttnFwdSm80INS1_25CollectiveMainloopFwdSm80ILi4ELi1ELb0EN4cute5tupleIJNS5_1CILi128EEENS7_ILi112EEENS7_ILi64EEEEEELi64ENS_6half_tEfNS_4arch4Sm80ELb0ELb0ELb0ELb0ELb1ELb0ELb1ELb0EEENS1_21CollectiveEpilogueFwdINS6_IJS8_SA_S9_EEENS6_IJNS7_ILi1EEESI_SI_EEESC_SE_Li128ELb0ELb1ELb0ELb0EEENS1_19SingleTileSchedulerILb0ELb0ELb1ELi128EEEEEEEEEvNT_6ParamsE:
	.zero		1576


//--------------------- .nv.constant0._ZN7cutlass13device_kernelIN5flash19enable_sm80_to_sm89INS1_16FlashAttnFwdSm80INS1_25CollectiveMainloopFwdSm80ILi4ELi1ELb0EN4cute5tupleIJNS5_1CILi128EEENS7_ILi112EEENS7_ILi64EEEEEELi64ENS_6half_tEfNS_4arch4Sm80ELb0ELb0ELb0ELb1ELb1ELb0ELb1ELb0EEENS1_21CollectiveEpilogueFwdINS6_IJS8_SA_S9_EEENS6_IJNS7_ILi1EEESI_SI_EEESC_SE_Li128ELb1ELb1ELb0ELb0EEENS1_19SingleTileSchedulerILb1ELb0ELb1ELi128EEEEEEEEEvNT_6ParamsE --------------------------
	.section	.nv.constant0._ZN7cutlass13device_kernelIN5flash19enable_sm80_to_sm89INS1_16FlashAttnFwdSm80INS1_25CollectiveMainloopFwdSm80ILi4ELi1ELb0EN4cute5tupleIJNS5_1CILi128EEENS7_ILi112EEENS7_ILi64EEEEEELi64ENS_6half_tEfNS_4arch4Sm80ELb0ELb0ELb0ELb1ELb1ELb0ELb1ELb0EEENS1_21CollectiveEpilogueFwdINS6_IJS8_SA_S9_EEENS6_IJNS7_ILi1EEESI_SI_EEESC_SE_Li128ELb1ELb1ELb0ELb0EEENS1_19SingleTileSchedulerILb1ELb0ELb1ELi128EEEEEEEEEvNT_6ParamsE,"a",@progbits
	.sectionflags	@""
	.align	4
.nv.constant0._ZN7cutlass13device_kernelIN5flash19enable_sm80_to_sm89INS1_16FlashAttnFwdSm80INS1_25CollectiveMainloopFwdSm80ILi4ELi1ELb0EN4cute5tupleIJNS5_1CILi128EEENS7_ILi112EEENS7_ILi64EEEEEELi64ENS_6half_tEfNS_4arch4Sm80ELb0ELb0ELb0ELb1ELb1ELb0ELb1ELb0EEENS1_21CollectiveEpilogueFwdINS6_IJS8_SA_S9_EEENS6_IJNS7_ILi1EEESI_SI_EEESC_SE_Li128ELb1ELb1ELb0ELb0EEENS1_19SingleTileSchedulerILb1ELb0ELb1ELi128EEEEEEEEEvNT_6ParamsE:
	.zero		1576


//--------------------- .nv.constant0._ZN7cutlass13device_kernelIN5flash19enable_sm80_to_sm89INS1_16FlashAttnFwdSm80INS1_25CollectiveMainloopFwdSm80ILi4ELi1ELb0EN4cute5tupleIJNS5_1CILi128EEENS7_ILi112EEENS7_ILi64EEEEEELi64ENS_6half_tEfNS_4arch4Sm80ELb0ELb0ELb0ELb1ELb1ELb1ELb1ELb0EEENS1_21CollectiveEpilogueFwdINS6_IJS8_SA_S9_EEENS6_IJNS7_ILi1EEESI_SI_EEESC_SE_Li128ELb1ELb1ELb0ELb0EEENS1_19SingleTileSchedulerILb1ELb0ELb1ELi128EEEEEEEEEvNT_6ParamsE --------------------------
	.section	.nv.constant0._ZN7cutlass13device_kernelIN5flash19enable_sm80_to_sm89INS1_16FlashAttnFwdSm80INS1_25CollectiveMainloopFwdSm80ILi4ELi1ELb0EN4cute5tupleIJNS5_1CILi128EEENS7_ILi112EEENS7_ILi64EEEEEELi64ENS_6half_tEfNS_4arch4Sm80ELb0ELb0ELb0ELb1ELb1ELb1ELb1ELb0EEENS1_21CollectiveEpilogueFwdINS6_IJS8_SA_S9_EEENS6_IJNS7_ILi1EEESI_SI_EEESC_SE_Li128ELb1ELb1ELb0ELb0EEENS1_19SingleTileSchedulerILb1ELb0ELb1ELi128EEEEEEEEEvNT_6ParamsE,"a",@progbits
	.sectionflags	@""
	.align	4
.nv.constant0._ZN7cutlass13device_kernelIN5flash19enable_sm80_to_sm89INS1_16FlashAttnFwdSm80INS1_25CollectiveMainloopFwdSm80ILi4ELi1ELb0EN4cute5tupleIJNS5_1CILi128EEENS7_ILi112EEENS7_ILi64EEEEEELi64ENS_6half_tEfNS_4arch4Sm80ELb0ELb0ELb0ELb1ELb1ELb1ELb1ELb0EEENS1_21CollectiveEpilogueFwdINS6_IJS8_SA_S9_EEENS6_IJNS7_ILi1EEESI_SI_EEESC_SE_Li128ELb1ELb1ELb0ELb0EEENS1_19SingleTileSchedulerILb1ELb0ELb1ELi128EEEEEEEEEvNT_6ParamsE:
	.zero		1576


//--------------------- .nv.constant0._ZN7cutlass13device_kernelIN5flash19enable_sm80_to_sm89INS1_16FlashAttnFwdSm80INS1_25CollectiveMainloopFwdSm80ILi4ELi1ELb0EN4cute5tupleIJNS5_1CILi128EEENS7_ILi96EEENS7_ILi64EEEEEELi64ENS_6half_tEfNS_4arch4Sm80ELb0ELb1ELb0ELb0ELb1ELb0ELb1ELb0EEENS1_21CollectiveEpilogueFwdINS6_IJS8_SA_S9_EEENS6_IJNS7_ILi1EEESI_SI_EEESC_SE_Li128ELb0ELb1ELb0ELb0EEENS1_19SingleTileSchedulerILb0ELb0ELb1ELi128EEEEEEEEEvNT_6ParamsE --------------------------
	.section	.nv.constant0._ZN7cutlass13device_kernelIN5flash19enable_sm80_to_sm89INS1_16FlashAttnFwdSm80INS1_25CollectiveMainloopFwdSm80ILi4ELi1ELb0EN4cute5tupleIJNS5_1CILi128EEENS7_ILi96EEENS7_ILi64EEEEEELi64ENS_6half_tEfNS_4arch4Sm80ELb0ELb1ELb0ELb0ELb1ELb0ELb1ELb0EEENS1_21CollectiveEpilogueFwdINS6_IJS8_SA_S9_EEENS6_IJNS7_ILi1EEESI_SI_EEESC_SE_Li128ELb0ELb1ELb0ELb0EEENS1_19SingleTileSchedulerILb0ELb0ELb1ELi128EEEEEEEEEvNT_6ParamsE,"a",@progbits
	.sectionflags	@""
	.align	4
.nv.constant0._ZN7cutlass13device_kernelIN5flash19enable_sm80_to_sm89INS1_16FlashAttnFwdSm80INS1_25CollectiveMainloopFwdSm80ILi4ELi1ELb0EN4cute5tupleIJNS5_1CILi128EEENS7_ILi96EEENS7_ILi64EEEEEELi64ENS_6half_tEfNS_4arch4Sm80ELb0ELb1ELb0ELb0ELb1ELb0ELb1ELb0EEENS1_21CollectiveEpilogueFwdINS6_IJS8_SA_S9_EEENS6_IJNS7_ILi1EEESI_SI_EEESC_SE_Li128ELb0ELb1ELb0ELb0EEENS1_19SingleTileSchedulerILb0ELb0ELb1ELi128EEEEEEEEEvNT_6ParamsE:
	.zero		1576


//--------------------- .nv.constant0._ZN7cutlass13device_kernelIN5flash19enable_sm80_to_sm89INS1_16FlashAttnFwdSm80INS1_25CollectiveMainloopFwdSm80ILi4ELi1ELb0EN4cute5tupleIJNS5_1CILi128EEENS7_ILi96EEENS7_ILi64EEEEEELi64ENS_6half_tEfNS_4arch4Sm80ELb0ELb1ELb0ELb1ELb1ELb0ELb1ELb0EEENS1_21CollectiveEpilogueFwdINS6_IJS8_SA_S9_EEENS6_IJNS7_ILi1EEESI_SI_EEESC_SE_Li128ELb1ELb1ELb0ELb0EEENS1_19SingleTileSchedulerILb1ELb0ELb1ELi128EEEEEEEEEvNT_6ParamsE --------------------------
	.section	.nv.constant0._ZN7cutlass13device_kernelIN5flash19enable_sm80_to_sm89INS1_16FlashAttnFwdSm80INS1_25CollectiveMainloopFwdSm80ILi4ELi1ELb0EN4cute5tupleIJNS5_1CILi128EEENS7_ILi96EEENS7_ILi64EEEEEELi64ENS_6half_tEfNS_4arch4Sm80ELb0ELb1ELb0ELb1ELb1ELb0ELb1ELb0EEENS1_21CollectiveEpilogueFwdINS6_IJS8_SA_S9_EEENS6_IJNS7_ILi1EEESI_SI_EEESC_SE_Li128ELb1ELb1ELb0ELb0EEENS1_19SingleTileSchedulerILb1ELb0ELb1ELi128EEEEEEEEEvNT_6ParamsE,"a",@progbits
	.sectionflags	@""
	.align	4
.nv.constant0._ZN7cutlass13device_kernelIN5flash19enable_sm80_to_sm89INS1_16FlashAttnFwdSm80INS1_25CollectiveMainloopFwdSm80ILi4ELi1ELb0EN4cute5tupleIJNS5_1CILi128EEENS7_ILi96EEENS7_ILi64EEEEEELi64ENS_6half_tEfNS_4arch4Sm80ELb0ELb1ELb0ELb1ELb1ELb0ELb1ELb0EEENS1_21CollectiveEpilogueFwdINS6_IJS8_SA_S9_EEENS6_IJNS7_ILi1EEESI_SI_EEESC_SE_Li128ELb1ELb1ELb0ELb0EEENS1_19SingleTileSchedulerILb1ELb0ELb1ELi128EEEEEEEEEvNT_6ParamsE:
	.zero		1576


//--------------------- .nv.constant0._ZN7cutlass13device_kernelIN5flash19enable_sm80_to_sm89INS1_16FlashAttnFwdSm80INS1_25CollectiveMainloopFwdSm80ILi4ELi1ELb0EN4cute5tupleIJNS5_1CILi128EEENS7_ILi96EEENS7_ILi64EEEEEELi64ENS_6half_tEfNS_4arch4Sm80ELb0ELb1ELb0ELb1ELb1ELb1ELb1ELb0EEENS1_21CollectiveEpilogueFwdINS6_IJS8_SA_S9_EEENS6_IJNS7_ILi1EEESI_SI_EEESC_SE_Li128ELb1ELb1ELb0ELb0EEENS1_19SingleTileSchedulerILb1ELb0ELb1ELi128EEEEEEEEEvNT_6ParamsE --------------------------
	.section	.nv.constant0._ZN7cutlass13device_kernelIN5flash19enable_sm80_to_sm89INS1_16FlashAttnFwdSm80INS1_25CollectiveMainloopFwdSm80ILi4ELi1ELb0EN4cute5tupleIJNS5_1CILi128EEENS7_ILi96EEENS7_ILi64EEEEEELi64ENS_6half_tEfNS_4arch4Sm80ELb0ELb1ELb0ELb1ELb1ELb1ELb1ELb0EEENS1_21CollectiveEpilogueFwdINS6_IJS8_SA_S9_EEENS6_IJNS7_ILi1EEESI_SI_EEESC_SE_Li128ELb1ELb1ELb0ELb0EEENS1_19SingleTileSchedulerILb1ELb0ELb1ELi128EEEEEEEEEvNT_6ParamsE,"a",@progbits
	.sectionflags	@""
	.align	4
.nv.constant0._ZN7cutlass13device_kernelIN5flash19enable_sm80_to_sm89INS1_16FlashAttnFwdSm80INS1_25CollectiveMainloopFwdSm80ILi4ELi1ELb0EN4cute5tupleIJNS5_1CILi128EEENS7_ILi96EEENS7_ILi64EEEEEELi64ENS_6half_tEfNS_4arch4Sm80ELb0ELb1ELb0ELb1ELb1ELb1ELb1ELb0EEENS1_21CollectiveEpilogueFwdINS6_IJS8_SA_S9_EEENS6_IJNS7_ILi1EEESI_SI_EEESC_SE_Li128ELb1ELb1ELb0ELb0EEENS1_19SingleTileSchedulerILb1ELb0ELb1ELi128EEEEEEEEEvNT_6ParamsE:
	.zero		1576


//--------------------- .nv.constant0._ZN7cutlass13device_kernelIN5flash19enable_sm80_to_sm89INS1_16FlashAttnFwdSm80INS1_25CollectiveMainloopFwdSm80ILi4ELi1ELb0EN4cute5tupleIJNS5_1CILi128EEENS7_ILi112EEENS7_ILi64EEEEEELi64ENS_6half_tEfNS_4arch4Sm80ELb1ELb0ELb0ELb0ELb1ELb0ELb1ELb0EEENS1_21CollectiveEpilogueFwdINS6_IJS8_SA_S9_EEENS6_IJNS7_ILi1EEESI_SI_EEESC_SE_Li128ELb0ELb1ELb0ELb0EEENS1_30DynamicPersistentTileSchedulerILi128ELi128ELb0ELb1ELb0EEEEEEEEEvNT_6ParamsE --------------------------
	.section	.nv.constant0._ZN7cutlass13device_kernelIN5flash19enable_sm80_to_sm89INS1_16FlashAttnFwdSm80INS1_25CollectiveMainloopFwdSm80ILi4ELi1ELb0EN4cute5tupleIJNS5_1CILi128EEENS7_ILi112EEENS7_ILi64EEEEEELi64ENS_6half_tEfNS_4arch4Sm80ELb1ELb0ELb0ELb0ELb1ELb0ELb1ELb0EEENS1_21CollectiveEpilogueFwdINS6_IJS8_SA_S9_EEENS6_IJNS7_ILi1EEESI_SI_EEESC_SE_Li128ELb0ELb1ELb0ELb0EEENS1_30DynamicPersistentTileSchedulerILi128ELi128ELb0ELb1ELb0EEEEEEEEEvNT_6ParamsE,"a",@progbits
	.sectionflags	@""
	.align	4
.nv.constant0._ZN7cutlass13device_kernelIN5flash19enable_sm80_to_sm89INS1_16FlashAttnFwdSm80INS1_25CollectiveMainloopFwdSm80ILi4ELi1ELb0EN4cute5tupleIJNS5_1CILi128EEENS7_ILi112EEENS7_ILi64EEEEEELi64ENS_6half_tEfNS_4arch4Sm80ELb1ELb0ELb0ELb0ELb1ELb0ELb1ELb0EEENS1_21CollectiveEpilogueFwdINS6_IJS8_SA_S9_EEENS6_IJNS7_ILi1EEESI_SI_EEESC_SE_Li128ELb0ELb1ELb0ELb0EEENS1_30DynamicPersistentTileSchedulerILi128ELi128ELb0ELb1ELb0EEEEEEEEEvNT_6ParamsE:
	.zero		1592


//--------------------- .nv.constant0._ZN7cutlass13device_kernelIN5flash19enable_sm80_to_sm89INS1_16FlashAttnFwdSm80INS1_25CollectiveMainloopFwdSm80ILi4ELi1ELb0EN4cute5tupleIJNS5_1CILi128EEENS7_ILi112EEENS7_ILi64EEEEEELi64ENS_6half_tEfNS_4arch4Sm80ELb1ELb0ELb0ELb1ELb1ELb0ELb1ELb0EEENS1_21CollectiveEpilogueFwdINS6_IJS8_SA_S9_EEENS6_IJNS7_ILi1EEESI_SI_EEESC_SE_Li128ELb1ELb1ELb0ELb0EEENS1_19SingleTileSchedulerILb1ELb0ELb1ELi128EEEEEEEEEvNT_6ParamsE --------------------------
	.section	.nv.constant0._ZN7cutlass13device_kernelIN5flash19enable_sm80_to_sm89INS1_16FlashAttnFwdSm80INS1_25CollectiveMainloopFwdSm80ILi4ELi1ELb0EN4cute5tupleIJNS5_1CILi128EEENS7_ILi112EEENS7_ILi64EEEEEELi64ENS_6half_tEfNS_4arch4Sm80ELb1ELb0ELb0ELb1ELb1ELb0ELb1ELb0EEENS1_21CollectiveEpilogueFwdINS6_IJS8_SA_S9_EEENS6_IJNS7_ILi1EEESI_SI_EEESC_SE_Li128ELb1ELb1ELb0ELb0EEENS1_19SingleTileSchedulerILb1ELb0ELb1ELi128EEEEEEEEEvNT_6ParamsE,"a",@progbits
	.sectionflags	@""
	.align	4
.nv.constant0._ZN7cutlass13device_kernelIN5flash19enable_sm80_to_sm89INS1_16FlashAttnFwdSm80INS1_25CollectiveMainloopFwdSm80ILi4ELi1ELb0EN4cute5tupleIJNS5_1CILi128EEENS7_ILi112EEENS7_ILi64EEEEEELi64ENS_6half_tEfNS_4arch4Sm80ELb1ELb0ELb0ELb1ELb1ELb0ELb1ELb0EEENS1_21CollectiveEpilogueFwdINS6_IJS8_SA_S9_EEENS6_IJNS7_ILi1EEESI_SI_EEESC_SE_Li128ELb1ELb1ELb0ELb0EEENS1_19SingleTileSchedulerILb1ELb0ELb1ELi128EEEEEEEEEvNT_6ParamsE:
	.zero		1576


//--------------------- .nv.constant0._ZN7cutlass13device_kernelIN5flash19enable_sm80_to_sm89INS1_16FlashAttnFwdSm80INS1_25CollectiveMainloopFwdSm80ILi4ELi1ELb0EN4cute5tupleIJNS5_1CILi128EEENS7_ILi112EEENS7_ILi64EEEEEELi64ENS_6half_tEfNS_4arch4Sm80ELb1ELb0ELb0ELb1ELb1ELb1ELb1ELb0EEENS1_21CollectiveEpilogueFwdINS6_IJS8_SA_S9_EEENS6_IJNS7_ILi1EEESI_SI_EEESC_SE_Li128ELb1ELb1ELb0ELb0EEENS1_19SingleTileSchedulerILb1ELb0ELb1ELi128EEEEEEEEEvNT_6ParamsE --------------------------
	.section	.nv.constant0._ZN7cutlass13device_kernelIN5flash19enable_sm80_to_sm89INS1_16FlashAttnFwdSm80INS1_25CollectiveMainloopFwdSm80ILi4ELi1ELb0EN4cute5tupleIJNS5_1CILi128EEENS7_ILi112EEENS7_ILi64EEEEEELi64ENS_6half_tEfNS_4arch4Sm80ELb1ELb0ELb0ELb1ELb1ELb1ELb1ELb0EEENS1_21CollectiveEpilogueFwdINS6_IJS8_SA_S9_EEENS6_IJNS7_ILi1EEESI_SI_EEESC_SE_Li128ELb1ELb1ELb0ELb0EEENS1_19SingleTileSchedulerILb1ELb0ELb1ELi128EEEEEEEEEvNT_6ParamsE,"a",@progbits
	.sectionflags	@""
	.align	4
.nv.constant0._ZN7cutlass13device_kernelIN5flash19enable_sm80_to_sm89INS1_16FlashAttnFwdSm80INS1_25CollectiveMainloopFwdSm80ILi4ELi1ELb0EN4cute5tupleIJNS5_1CILi128EEENS7_ILi112EEENS7_ILi64EEEEEELi64ENS_6half_tEfNS_4arch4Sm80ELb1ELb0ELb0ELb1ELb1ELb1ELb1ELb0EEENS1_21CollectiveEpilogueFwdINS6_IJS8_SA_S9_EEENS6_IJNS7_ILi1EEESI_SI_EEESC_SE_Li128ELb1ELb1ELb0ELb0EEENS1_19SingleTileSchedulerILb1ELb0ELb1ELi128EEEEEEEEEvNT_6ParamsE:
	.zero		1576


//--------------------- SYMBOLS --------------------------

	.type		.nv.reservedSmem.offset0,@object
	.size		.nv.reservedSmem.offset0,0x4
